//
// Generated by NVIDIA NVVM Compiler
//
// Compiler Build ID: CL-36424714
// Cuda compilation tools, release 13.0, V13.0.88
// Based on NVVM 20.0.0
//

.version 9.0
.target sm_100
.address_size 64

	// .globl	bgemm_0
// _ZZ7bgemm_0E8A_shared has been demoted
// _ZZ7bgemm_0E8B_shared has been demoted
// _ZZ8conv2d_0E15pad_temp_shared has been demoted
// _ZZ8conv2d_0E13kernel_shared has been demoted

.visible .entry bgemm_0(
	.param .u64 .ptr .align 1 bgemm_0_param_0,
	.param .u64 .ptr .align 1 bgemm_0_param_1,
	.param .u64 .ptr .align 1 bgemm_0_param_2
)
.maxntid 64
{
	.reg .pred 	%p<3>;
	.reg .b32 	%r<53>;
	.reg .b32 	%f<354>;
	.reg .b64 	%rd<14>;
	// demoted variable
	.shared .align 4 .b8 _ZZ7bgemm_0E8A_shared[2048];
	// demoted variable
	.shared .align 4 .b8 _ZZ7bgemm_0E8B_shared[2048];
	ld.param.u64 	%rd4, [bgemm_0_param_0];
	ld.param.u64 	%rd5, [bgemm_0_param_1];
	cvta.to.global.u64 	%rd1, %rd5;
	cvta.to.global.u64 	%rd2, %rd4;
	mov.u32 	%r1, %ctaid.z;
	shl.b32 	%r14, %r1, 15;
	mov.u32 	%r2, %ctaid.y;
	shl.b32 	%r15, %r2, 12;
	mov.u32 	%r3, %tid.y;
	shl.b32 	%r16, %r3, 9;
	mov.u32 	%r4, %tid.x;
	or.b32  	%r17, %r15, %r4;
	add.s32 	%r18, %r17, %r14;
	add.s32 	%r5, %r18, %r16;
	mov.u32 	%r6, %ctaid.x;
	shl.b32 	%r19, %r3, 8;
	mov.u32 	%r20, _ZZ7bgemm_0E8A_shared;
	add.s32 	%r7, %r20, %r19;
	shl.b32 	%r21, %r4, 8;
	mov.u32 	%r22, _ZZ7bgemm_0E8B_shared;
	add.s32 	%r8, %r22, %r21;
	mov.b32 	%r51, 0;
	mov.f32 	%f290, 0f00000000;
	mov.f32 	%f291, %f290;
	mov.f32 	%f292, %f290;
	mov.f32 	%f293, %f290;
	mov.f32 	%f294, %f290;
	mov.f32 	%f295, %f290;
	mov.f32 	%f296, %f290;
	mov.f32 	%f297, %f290;
	mov.f32 	%f298, %f290;
	mov.f32 	%f299, %f290;
	mov.f32 	%f300, %f290;
	mov.f32 	%f301, %f290;
	mov.f32 	%f302, %f290;
	mov.f32 	%f303, %f290;
	mov.f32 	%f304, %f290;
	mov.f32 	%f305, %f290;
	mov.f32 	%f306, %f290;
	mov.f32 	%f307, %f290;
	mov.f32 	%f308, %f290;
	mov.f32 	%f309, %f290;
	mov.f32 	%f310, %f290;
	mov.f32 	%f311, %f290;
	mov.f32 	%f312, %f290;
	mov.f32 	%f313, %f290;
	mov.f32 	%f314, %f290;
	mov.f32 	%f315, %f290;
	mov.f32 	%f316, %f290;
	mov.f32 	%f317, %f290;
	mov.f32 	%f318, %f290;
	mov.f32 	%f319, %f290;
	mov.f32 	%f320, %f290;
	mov.f32 	%f321, %f290;
	mov.f32 	%f322, %f290;
	mov.f32 	%f323, %f290;
	mov.f32 	%f324, %f290;
	mov.f32 	%f325, %f290;
	mov.f32 	%f326, %f290;
	mov.f32 	%f327, %f290;
	mov.f32 	%f328, %f290;
	mov.f32 	%f329, %f290;
	mov.f32 	%f330, %f290;
	mov.f32 	%f331, %f290;
	mov.f32 	%f332, %f290;
	mov.f32 	%f333, %f290;
	mov.f32 	%f334, %f290;
	mov.f32 	%f335, %f290;
	mov.f32 	%f336, %f290;
	mov.f32 	%f337, %f290;
	mov.f32 	%f338, %f290;
	mov.f32 	%f339, %f290;
	mov.f32 	%f340, %f290;
	mov.f32 	%f341, %f290;
	mov.f32 	%f342, %f290;
	mov.f32 	%f343, %f290;
	mov.f32 	%f344, %f290;
	mov.f32 	%f345, %f290;
	mov.f32 	%f346, %f290;
	mov.f32 	%f347, %f290;
	mov.f32 	%f348, %f290;
	mov.f32 	%f349, %f290;
	mov.f32 	%f350, %f290;
	mov.f32 	%f351, %f290;
	mov.f32 	%f352, %f290;
	mov.f32 	%f353, %f290;
$L__BB0_1:
	bar.sync 	0;
	shl.b32 	%r24, %r51, 3;
	add.s32 	%r25, %r5, %r24;
	mul.wide.u32 	%rd6, %r25, 4;
	add.s64 	%rd7, %rd2, %rd6;
	ld.global.nc.f32 	%f194, [%rd7];
	shl.b32 	%r26, %r4, 2;
	shl.b32 	%r27, %r3, 8;
	or.b32  	%r28, %r27, %r26;
	mov.u32 	%r29, _ZZ7bgemm_0E8A_shared;
	add.s32 	%r30, %r29, %r28;
	st.shared.f32 	[%r30], %f194;
	ld.global.nc.f32 	%f195, [%rd7+256];
	st.shared.f32 	[%r30+32], %f195;
	ld.global.nc.f32 	%f196, [%rd7+512];
	st.shared.f32 	[%r30+64], %f196;
	ld.global.nc.f32 	%f197, [%rd7+768];
	st.shared.f32 	[%r30+96], %f197;
	ld.global.nc.f32 	%f198, [%rd7+1024];
	st.shared.f32 	[%r30+128], %f198;
	ld.global.nc.f32 	%f199, [%rd7+1280];
	st.shared.f32 	[%r30+160], %f199;
	ld.global.nc.f32 	%f200, [%rd7+1536];
	st.shared.f32 	[%r30+192], %f200;
	ld.global.nc.f32 	%f201, [%rd7+1792];
	st.shared.f32 	[%r30+224], %f201;
	shl.b32 	%r31, %r6, 12;
	or.b32  	%r32, %r31, %r4;
	shl.b32 	%r33, %r1, 15;
	add.s32 	%r34, %r32, %r33;
	shl.b32 	%r35, %r3, 9;
	add.s32 	%r36, %r34, %r35;
	add.s32 	%r37, %r36, %r24;
	mul.wide.u32 	%rd8, %r37, 4;
	add.s64 	%rd9, %rd1, %rd8;
	ld.global.nc.f32 	%f202, [%rd9];
	mov.u32 	%r38, _ZZ7bgemm_0E8B_shared;
	add.s32 	%r39, %r38, %r28;
	st.shared.f32 	[%r39], %f202;
	ld.global.nc.f32 	%f203, [%rd9+256];
	st.shared.f32 	[%r39+32], %f203;
	ld.global.nc.f32 	%f204, [%rd9+512];
	st.shared.f32 	[%r39+64], %f204;
	ld.global.nc.f32 	%f205, [%rd9+768];
	st.shared.f32 	[%r39+96], %f205;
	ld.global.nc.f32 	%f206, [%rd9+1024];
	st.shared.f32 	[%r39+128], %f206;
	ld.global.nc.f32 	%f207, [%rd9+1280];
	st.shared.f32 	[%r39+160], %f207;
	ld.global.nc.f32 	%f208, [%rd9+1536];
	st.shared.f32 	[%r39+192], %f208;
	ld.global.nc.f32 	%f209, [%rd9+1792];
	st.shared.f32 	[%r39+224], %f209;
	bar.sync 	0;
	mov.b32 	%r52, 128;
$L__BB0_2:
	add.s32 	%r40, %r7, %r52;
	ld.shared.f32 	%f210, [%r40+-128];
	ld.shared.f32 	%f211, [%r40+-96];
	ld.shared.f32 	%f212, [%r40+-64];
	ld.shared.f32 	%f213, [%r40+-32];
	ld.shared.f32 	%f214, [%r40];
	ld.shared.f32 	%f215, [%r40+32];
	ld.shared.f32 	%f216, [%r40+64];
	ld.shared.f32 	%f217, [%r40+96];
	add.s32 	%r41, %r8, %r52;
	ld.shared.f32 	%f218, [%r41+96];
	ld.shared.f32 	%f219, [%r41+64];
	ld.shared.f32 	%f220, [%r41+32];
	ld.shared.f32 	%f221, [%r41];
	ld.shared.f32 	%f222, [%r41+-32];
	ld.shared.f32 	%f223, [%r41+-64];
	ld.shared.f32 	%f224, [%r41+-96];
	ld.shared.f32 	%f225, [%r41+-128];
	fma.rn.f32 	%f345, %f225, %f210, %f345;
	fma.rn.f32 	%f344, %f224, %f210, %f344;
	fma.rn.f32 	%f343, %f223, %f210, %f343;
	fma.rn.f32 	%f342, %f222, %f210, %f342;
	fma.rn.f32 	%f341, %f221, %f210, %f341;
	fma.rn.f32 	%f340, %f220, %f210, %f340;
	fma.rn.f32 	%f339, %f219, %f210, %f339;
	fma.rn.f32 	%f338, %f218, %f210, %f338;
	fma.rn.f32 	%f337, %f225, %f211, %f337;
	fma.rn.f32 	%f336, %f224, %f211, %f336;
	fma.rn.f32 	%f335, %f223, %f211, %f335;
	fma.rn.f32 	%f334, %f222, %f211, %f334;
	fma.rn.f32 	%f333, %f221, %f211, %f333;
	fma.rn.f32 	%f332, %f220, %f211, %f332;
	fma.rn.f32 	%f331, %f219, %f211, %f331;
	fma.rn.f32 	%f330, %f218, %f211, %f330;
	fma.rn.f32 	%f329, %f225, %f212, %f329;
	fma.rn.f32 	%f328, %f224, %f212, %f328;
	fma.rn.f32 	%f327, %f223, %f212, %f327;
	fma.rn.f32 	%f326, %f222, %f212, %f326;
	fma.rn.f32 	%f325, %f221, %f212, %f325;
	fma.rn.f32 	%f324, %f220, %f212, %f324;
	fma.rn.f32 	%f323, %f219, %f212, %f323;
	fma.rn.f32 	%f322, %f218, %f212, %f322;
	fma.rn.f32 	%f321, %f225, %f213, %f321;
	fma.rn.f32 	%f320, %f224, %f213, %f320;
	fma.rn.f32 	%f319, %f223, %f213, %f319;
	fma.rn.f32 	%f318, %f222, %f213, %f318;
	fma.rn.f32 	%f317, %f221, %f213, %f317;
	fma.rn.f32 	%f316, %f220, %f213, %f316;
	fma.rn.f32 	%f315, %f219, %f213, %f315;
	fma.rn.f32 	%f314, %f218, %f213, %f314;
	fma.rn.f32 	%f313, %f225, %f214, %f313;
	fma.rn.f32 	%f312, %f224, %f214, %f312;
	fma.rn.f32 	%f311, %f223, %f214, %f311;
	fma.rn.f32 	%f310, %f222, %f214, %f310;
	fma.rn.f32 	%f309, %f221, %f214, %f309;
	fma.rn.f32 	%f308, %f220, %f214, %f308;
	fma.rn.f32 	%f307, %f219, %f214, %f307;
	fma.rn.f32 	%f306, %f218, %f214, %f306;
	fma.rn.f32 	%f305, %f225, %f215, %f305;
	fma.rn.f32 	%f304, %f224, %f215, %f304;
	fma.rn.f32 	%f303, %f223, %f215, %f303;
	fma.rn.f32 	%f302, %f222, %f215, %f302;
	fma.rn.f32 	%f301, %f221, %f215, %f301;
	fma.rn.f32 	%f300, %f220, %f215, %f300;
	fma.rn.f32 	%f299, %f219, %f215, %f299;
	fma.rn.f32 	%f298, %f218, %f215, %f298;
	fma.rn.f32 	%f297, %f225, %f216, %f297;
	fma.rn.f32 	%f296, %f224, %f216, %f296;
	fma.rn.f32 	%f295, %f223, %f216, %f295;
	fma.rn.f32 	%f294, %f222, %f216, %f294;
	fma.rn.f32 	%f293, %f221, %f216, %f293;
	fma.rn.f32 	%f292, %f220, %f216, %f292;
	fma.rn.f32 	%f291, %f219, %f216, %f291;
	fma.rn.f32 	%f290, %f218, %f216, %f290;
	fma.rn.f32 	%f346, %f225, %f217, %f346;
	fma.rn.f32 	%f347, %f224, %f217, %f347;
	fma.rn.f32 	%f348, %f223, %f217, %f348;
	fma.rn.f32 	%f349, %f222, %f217, %f349;
	fma.rn.f32 	%f350, %f221, %f217, %f350;
	fma.rn.f32 	%f351, %f220, %f217, %f351;
	fma.rn.f32 	%f352, %f219, %f217, %f352;
	fma.rn.f32 	%f353, %f218, %f217, %f353;
	add.s32 	%r52, %r52, 4;
	setp.ne.s32 	%p1, %r52, 160;
	@%p1 bra 	$L__BB0_2;
	add.s32 	%r51, %r51, 1;
	setp.ne.s32 	%p2, %r51, 8;
	@%p2 bra 	$L__BB0_1;
	ld.param.u64 	%rd13, [bgemm_0_param_2];
	cvta.to.global.u64 	%rd10, %rd13;
	shl.b32 	%r42, %r1, 18;
	shl.b32 	%r43, %r2, 15;
	add.s32 	%r44, %r42, %r43;
	shl.b32 	%r45, %r3, 12;
	add.s32 	%r46, %r44, %r45;
	shl.b32 	%r47, %r6, 6;
	shl.b32 	%r48, %r4, 3;
	add.s32 	%r49, %r46, %r47;
	add.s32 	%r50, %r49, %r48;
	mul.wide.u32 	%rd11, %r50, 4;
	add.s64 	%rd12, %rd10, %rd11;
	st.global.f32 	[%rd12], %f345;
	st.global.f32 	[%rd12+4], %f344;
	st.global.f32 	[%rd12+8], %f343;
	st.global.f32 	[%rd12+12], %f342;
	st.global.f32 	[%rd12+16], %f341;
	st.global.f32 	[%rd12+20], %f340;
	st.global.f32 	[%rd12+24], %f339;
	st.global.f32 	[%rd12+28], %f338;
	st.global.f32 	[%rd12+2048], %f337;
	st.global.f32 	[%rd12+2052], %f336;
	st.global.f32 	[%rd12+2056], %f335;
	st.global.f32 	[%rd12+2060], %f334;
	st.global.f32 	[%rd12+2064], %f333;
	st.global.f32 	[%rd12+2068], %f332;
	st.global.f32 	[%rd12+2072], %f331;
	st.global.f32 	[%rd12+2076], %f330;
	st.global.f32 	[%rd12+4096], %f329;
	st.global.f32 	[%rd12+4100], %f328;
	st.global.f32 	[%rd12+4104], %f327;
	st.global.f32 	[%rd12+4108], %f326;
	st.global.f32 	[%rd12+4112], %f325;
	st.global.f32 	[%rd12+4116], %f324;
	st.global.f32 	[%rd12+4120], %f323;
	st.global.f32 	[%rd12+4124], %f322;
	st.global.f32 	[%rd12+6144], %f321;
	st.global.f32 	[%rd12+6148], %f320;
	st.global.f32 	[%rd12+6152], %f319;
	st.global.f32 	[%rd12+6156], %f318;
	st.global.f32 	[%rd12+6160], %f317;
	st.global.f32 	[%rd12+6164], %f316;
	st.global.f32 	[%rd12+6168], %f315;
	st.global.f32 	[%rd12+6172], %f314;
	st.global.f32 	[%rd12+8192], %f313;
	st.global.f32 	[%rd12+8196], %f312;
	st.global.f32 	[%rd12+8200], %f311;
	st.global.f32 	[%rd12+8204], %f310;
	st.global.f32 	[%rd12+8208], %f309;
	st.global.f32 	[%rd12+8212], %f308;
	st.global.f32 	[%rd12+8216], %f307;
	st.global.f32 	[%rd12+8220], %f306;
	st.global.f32 	[%rd12+10240], %f305;
	st.global.f32 	[%rd12+10244], %f304;
	st.global.f32 	[%rd12+10248], %f303;
	st.global.f32 	[%rd12+10252], %f302;
	st.global.f32 	[%rd12+10256], %f301;
	st.global.f32 	[%rd12+10260], %f300;
	st.global.f32 	[%rd12+10264], %f299;
	st.global.f32 	[%rd12+10268], %f298;
	st.global.f32 	[%rd12+12288], %f297;
	st.global.f32 	[%rd12+12292], %f296;
	st.global.f32 	[%rd12+12296], %f295;
	st.global.f32 	[%rd12+12300], %f294;
	st.global.f32 	[%rd12+12304], %f293;
	st.global.f32 	[%rd12+12308], %f292;
	st.global.f32 	[%rd12+12312], %f291;
	st.global.f32 	[%rd12+12316], %f290;
	st.global.f32 	[%rd12+14336], %f346;
	st.global.f32 	[%rd12+14340], %f347;
	st.global.f32 	[%rd12+14344], %f348;
	st.global.f32 	[%rd12+14348], %f349;
	st.global.f32 	[%rd12+14352], %f350;
	st.global.f32 	[%rd12+14356], %f351;
	st.global.f32 	[%rd12+14360], %f352;
	st.global.f32 	[%rd12+14364], %f353;
	ret;

}
	// .globl	conv2d_0
.visible .entry conv2d_0(
	.param .u64 .ptr .align 1 conv2d_0_param_0,
	.param .u64 .ptr .align 1 conv2d_0_param_1,
	.param .u64 .ptr .align 1 conv2d_0_param_2
)
.maxntid 16
{
	.reg .pred 	%p<15>;
	.reg .b32 	%r<43>;
	.reg .b32 	%f<654>;
	.reg .b64 	%rd<40>;
	// demoted variable
	.shared .align 4 .b8 _ZZ8conv2d_0E15pad_temp_shared[72];
	// demoted variable
	.shared .align 4 .b8 _ZZ8conv2d_0E13kernel_shared[512];
	ld.param.u64 	%rd11, [conv2d_0_param_0];
	ld.param.u64 	%rd12, [conv2d_0_param_1];
	ld.param.u64 	%rd13, [conv2d_0_param_2];
	cvta.to.global.u64 	%rd14, %rd13;
	cvta.to.global.u64 	%rd1, %rd12;
	mov.u32 	%r1, %tid.z;
	shl.b32 	%r17, %r1, 1;
	setp.gt.u32 	%p1, %r1, 4;
	selp.b32 	%r18, 12544, 0, %p1;
	mov.u32 	%r2, %ctaid.y;
	add.s32 	%r19, %r17, -9;
	setp.lt.u32 	%p2, %r1, 5;
	selp.b32 	%r20, %r17, %r19, %p2;
	mul.lo.s32 	%r21, %r20, 112;
	mov.u32 	%r3, %ctaid.x;
	shl.b32 	%r22, %r3, 1;
	mad.lo.s32 	%r23, %r2, 1120, %r22;
	add.s32 	%r24, %r23, %r18;
	add.s32 	%r41, %r24, %r21;
	shl.b32 	%r25, %r1, 3;
	mov.u32 	%r26, _ZZ8conv2d_0E15pad_temp_shared;
	add.s32 	%r5, %r26, %r25;
	setp.gt.u32 	%p3, %r1, 3;
	selp.b32 	%r27, 12544, 0, %p3;
	setp.lt.u32 	%p4, %r1, 4;
	selp.b32 	%r28, 1, -8, %p4;
	add.s32 	%r29, %r17, %r28;
	mul.lo.s32 	%r30, %r29, 112;
	add.s32 	%r31, %r23, %r27;
	add.s32 	%r40, %r31, %r30;
	mov.u32 	%r7, %ctaid.z;
	mul.lo.s32 	%r32, %r1, 2304;
	mad.lo.s32 	%r33, %r7, 36864, %r32;
	shl.b32 	%r34, %r1, 5;
	mov.u32 	%r35, _ZZ8conv2d_0E13kernel_shared;
	add.s32 	%r8, %r35, %r34;
	shl.b32 	%r36, %r1, 4;
	sub.s32 	%r9, %r8, %r36;
	mul.wide.u32 	%rd15, %r33, 4;
	add.s64 	%rd16, %rd15, %rd14;
	add.s64 	%rd39, %rd16, 4608;
	selp.b64 	%rd17, 12544, 0, %p1;
	cvt.u64.u32 	%rd18, %r21;
	add.s64 	%rd19, %rd17, %rd18;
	cvt.u64.u32 	%rd20, %r23;
	add.s64 	%rd21, %rd19, %rd20;
	shl.b64 	%rd22, %rd21, 2;
	add.s64 	%rd23, %rd22, %rd1;
	add.s64 	%rd38, %rd23, 452;
	selp.b64 	%rd24, 12544, 0, %p3;
	cvt.u64.u32 	%rd25, %r30;
	add.s64 	%rd26, %rd24, %rd25;
	add.s64 	%rd27, %rd26, %rd20;
	shl.b64 	%rd28, %rd27, 2;
	add.s64 	%rd29, %rd28, %rd1;
	add.s64 	%rd37, %rd29, 452;
	mov.f32 	%f634, 0f00000000;
	mov.b32 	%r42, 0;
	mov.f32 	%f635, %f634;
	mov.f32 	%f636, %f634;
	mov.f32 	%f637, %f634;
	mov.f32 	%f638, %f634;
	mov.f32 	%f639, %f634;
	mov.f32 	%f640, %f634;
	mov.f32 	%f641, %f634;
	mov.f32 	%f642, %f634;
	mov.f32 	%f643, %f634;
	mov.f32 	%f644, %f634;
	mov.f32 	%f645, %f634;
	mov.f32 	%f646, %f634;
	mov.f32 	%f647, %f634;
	mov.f32 	%f648, %f634;
	mov.f32 	%f649, %f634;
	mov.f32 	%f650, %f634;
	mov.f32 	%f651, %f634;
	mov.f32 	%f652, %f634;
	mov.f32 	%f653, %f634;
$L__BB1_1:
	setp.gt.u32 	%p5, %r1, 8;
	bar.sync 	0;
	@%p5 bra 	$L__BB1_3;
	mul.wide.u32 	%rd30, %r41, 4;
	add.s64 	%rd31, %rd1, %rd30;
	ld.global.nc.f32 	%f202, [%rd31];
	st.shared.f32 	[%r5], %f202;
	mul.wide.u32 	%rd32, %r40, 4;
	add.s64 	%rd33, %rd1, %rd32;
	ld.global.nc.f32 	%f203, [%rd33];
	st.shared.f32 	[%r5+4], %f203;
$L__BB1_3:
	setp.gt.u32 	%p6, %r1, 8;
	ld.global.nc.f32 	%f204, [%rd39+-4608];
	st.shared.f32 	[%r8], %f204;
	ld.global.nc.f32 	%f205, [%rd39+-4572];
	st.shared.f32 	[%r8+4], %f205;
	ld.global.nc.f32 	%f206, [%rd39+-2304];
	st.shared.f32 	[%r8+8], %f206;
	ld.global.nc.f32 	%f207, [%rd39+-2268];
	st.shared.f32 	[%r8+12], %f207;
	ld.global.nc.f32 	%f208, [%rd39];
	st.shared.f32 	[%r8+16], %f208;
	ld.global.nc.f32 	%f209, [%rd39+36];
	st.shared.f32 	[%r8+20], %f209;
	ld.global.nc.f32 	%f210, [%rd39+2304];
	st.shared.f32 	[%r8+24], %f210;
	ld.global.nc.f32 	%f211, [%rd39+2340];
	st.shared.f32 	[%r8+28], %f211;
	bar.sync 	0;
	ld.shared.f32 	%f212, [_ZZ8conv2d_0E15pad_temp_shared];
	ld.shared.f32 	%f213, [%r9];
	fma.rn.f32 	%f214, %f212, %f213, %f634;
	ld.shared.f32 	%f215, [%r9+256];
	fma.rn.f32 	%f216, %f212, %f215, %f644;
	ld.shared.f32 	%f217, [_ZZ8conv2d_0E15pad_temp_shared+8];
	fma.rn.f32 	%f218, %f217, %f213, %f636;
	fma.rn.f32 	%f219, %f217, %f215, %f646;
	ld.shared.f32 	%f220, [_ZZ8conv2d_0E15pad_temp_shared+16];
	fma.rn.f32 	%f221, %f220, %f213, %f638;
	fma.rn.f32 	%f222, %f220, %f215, %f648;
	ld.shared.f32 	%f223, [_ZZ8conv2d_0E15pad_temp_shared+24];
	fma.rn.f32 	%f224, %f223, %f213, %f640;
	fma.rn.f32 	%f225, %f223, %f215, %f650;
	ld.shared.f32 	%f226, [_ZZ8conv2d_0E15pad_temp_shared+32];
	fma.rn.f32 	%f227, %f226, %f213, %f642;
	fma.rn.f32 	%f228, %f226, %f215, %f652;
	ld.shared.f32 	%f229, [%r9+8];
	fma.rn.f32 	%f230, %f212, %f229, %f635;
	ld.shared.f32 	%f231, [%r9+264];
	fma.rn.f32 	%f232, %f212, %f231, %f645;
	fma.rn.f32 	%f233, %f217, %f229, %f637;
	fma.rn.f32 	%f234, %f217, %f231, %f647;
	fma.rn.f32 	%f235, %f220, %f229, %f639;
	fma.rn.f32 	%f236, %f220, %f231, %f649;
	fma.rn.f32 	%f237, %f223, %f229, %f641;
	fma.rn.f32 	%f238, %f223, %f231, %f651;
	fma.rn.f32 	%f239, %f226, %f229, %f643;
	fma.rn.f32 	%f240, %f226, %f231, %f653;
	ld.shared.f32 	%f241, [_ZZ8conv2d_0E15pad_temp_shared+36];
	ld.shared.f32 	%f242, [%r9+4];
	fma.rn.f32 	%f21, %f241, %f242, %f214;
	ld.shared.f32 	%f243, [%r9+260];
	fma.rn.f32 	%f22, %f241, %f243, %f216;
	ld.shared.f32 	%f244, [_ZZ8conv2d_0E15pad_temp_shared+44];
	fma.rn.f32 	%f23, %f244, %f242, %f218;
	fma.rn.f32 	%f24, %f244, %f243, %f219;
	ld.shared.f32 	%f245, [_ZZ8conv2d_0E15pad_temp_shared+52];
	fma.rn.f32 	%f25, %f245, %f242, %f221;
	fma.rn.f32 	%f26, %f245, %f243, %f222;
	ld.shared.f32 	%f246, [_ZZ8conv2d_0E15pad_temp_shared+60];
	fma.rn.f32 	%f27, %f246, %f242, %f224;
	fma.rn.f32 	%f28, %f246, %f243, %f225;
	ld.shared.f32 	%f247, [_ZZ8conv2d_0E15pad_temp_shared+68];
	fma.rn.f32 	%f29, %f247, %f242, %f227;
	fma.rn.f32 	%f30, %f247, %f243, %f228;
	ld.shared.f32 	%f248, [%r9+12];
	fma.rn.f32 	%f31, %f241, %f248, %f230;
	ld.shared.f32 	%f249, [%r9+268];
	fma.rn.f32 	%f32, %f241, %f249, %f232;
	fma.rn.f32 	%f33, %f244, %f248, %f233;
	fma.rn.f32 	%f34, %f244, %f249, %f234;
	fma.rn.f32 	%f35, %f245, %f248, %f235;
	fma.rn.f32 	%f36, %f245, %f249, %f236;
	fma.rn.f32 	%f37, %f246, %f248, %f237;
	fma.rn.f32 	%f38, %f246, %f249, %f238;
	fma.rn.f32 	%f39, %f247, %f248, %f239;
	fma.rn.f32 	%f40, %f247, %f249, %f240;
	bar.sync 	0;
	@%p6 bra 	$L__BB1_5;
	ld.global.nc.f32 	%f250, [%rd38+-448];
	st.shared.f32 	[%r5], %f250;
	ld.global.nc.f32 	%f251, [%rd37+-448];
	st.shared.f32 	[%r5+4], %f251;
$L__BB1_5:
	setp.gt.u32 	%p7, %r1, 8;
	ld.global.nc.f32 	%f252, [%rd39+-4604];
	st.shared.f32 	[%r8], %f252;
	ld.global.nc.f32 	%f253, [%rd39+-4568];
	st.shared.f32 	[%r8+4], %f253;
	ld.global.nc.f32 	%f254, [%rd39+-2300];
	st.shared.f32 	[%r8+8], %f254;
	ld.global.nc.f32 	%f255, [%rd39+-2264];
	st.shared.f32 	[%r8+12], %f255;
	ld.global.nc.f32 	%f256, [%rd39+4];
	st.shared.f32 	[%r8+16], %f256;
	ld.global.nc.f32 	%f257, [%rd39+40];
	st.shared.f32 	[%r8+20], %f257;
	ld.global.nc.f32 	%f258, [%rd39+2308];
	st.shared.f32 	[%r8+24], %f258;
	ld.global.nc.f32 	%f259, [%rd39+2344];
	st.shared.f32 	[%r8+28], %f259;
	bar.sync 	0;
	ld.shared.f32 	%f260, [_ZZ8conv2d_0E15pad_temp_shared];
	ld.shared.f32 	%f261, [%r9];
	fma.rn.f32 	%f262, %f260, %f261, %f21;
	ld.shared.f32 	%f263, [%r9+256];
	fma.rn.f32 	%f264, %f260, %f263, %f22;
	ld.shared.f32 	%f265, [_ZZ8conv2d_0E15pad_temp_shared+8];
	fma.rn.f32 	%f266, %f265, %f261, %f23;
	fma.rn.f32 	%f267, %f265, %f263, %f24;
	ld.shared.f32 	%f268, [_ZZ8conv2d_0E15pad_temp_shared+16];
	fma.rn.f32 	%f269, %f268, %f261, %f25;
	fma.rn.f32 	%f270, %f268, %f263, %f26;
	ld.shared.f32 	%f271, [_ZZ8conv2d_0E15pad_temp_shared+24];
	fma.rn.f32 	%f272, %f271, %f261, %f27;
	fma.rn.f32 	%f273, %f271, %f263, %f28;
	ld.shared.f32 	%f274, [_ZZ8conv2d_0E15pad_temp_shared+32];
	fma.rn.f32 	%f275, %f274, %f261, %f29;
	fma.rn.f32 	%f276, %f274, %f263, %f30;
	ld.shared.f32 	%f277, [%r9+8];
	fma.rn.f32 	%f278, %f260, %f277, %f31;
	ld.shared.f32 	%f279, [%r9+264];
	fma.rn.f32 	%f280, %f260, %f279, %f32;
	fma.rn.f32 	%f281, %f265, %f277, %f33;
	fma.rn.f32 	%f282, %f265, %f279, %f34;
	fma.rn.f32 	%f283, %f268, %f277, %f35;
	fma.rn.f32 	%f284, %f268, %f279, %f36;
	fma.rn.f32 	%f285, %f271, %f277, %f37;
	fma.rn.f32 	%f286, %f271, %f279, %f38;
	fma.rn.f32 	%f287, %f274, %f277, %f39;
	fma.rn.f32 	%f288, %f274, %f279, %f40;
	ld.shared.f32 	%f289, [_ZZ8conv2d_0E15pad_temp_shared+36];
	ld.shared.f32 	%f290, [%r9+4];
	fma.rn.f32 	%f41, %f289, %f290, %f262;
	ld.shared.f32 	%f291, [%r9+260];
	fma.rn.f32 	%f42, %f289, %f291, %f264;
	ld.shared.f32 	%f292, [_ZZ8conv2d_0E15pad_temp_shared+44];
	fma.rn.f32 	%f43, %f292, %f290, %f266;
	fma.rn.f32 	%f44, %f292, %f291, %f267;
	ld.shared.f32 	%f293, [_ZZ8conv2d_0E15pad_temp_shared+52];
	fma.rn.f32 	%f45, %f293, %f290, %f269;
	fma.rn.f32 	%f46, %f293, %f291, %f270;
	ld.shared.f32 	%f294, [_ZZ8conv2d_0E15pad_temp_shared+60];
	fma.rn.f32 	%f47, %f294, %f290, %f272;
	fma.rn.f32 	%f48, %f294, %f291, %f273;
	ld.shared.f32 	%f295, [_ZZ8conv2d_0E15pad_temp_shared+68];
	fma.rn.f32 	%f49, %f295, %f290, %f275;
	fma.rn.f32 	%f50, %f295, %f291, %f276;
	ld.shared.f32 	%f296, [%r9+12];
	fma.rn.f32 	%f51, %f289, %f296, %f278;
	ld.shared.f32 	%f297, [%r9+268];
	fma.rn.f32 	%f52, %f289, %f297, %f280;
	fma.rn.f32 	%f53, %f292, %f296, %f281;
	fma.rn.f32 	%f54, %f292, %f297, %f282;
	fma.rn.f32 	%f55, %f293, %f296, %f283;
	fma.rn.f32 	%f56, %f293, %f297, %f284;
	fma.rn.f32 	%f57, %f294, %f296, %f285;
	fma.rn.f32 	%f58, %f294, %f297, %f286;
	fma.rn.f32 	%f59, %f295, %f296, %f287;
	fma.rn.f32 	%f60, %f295, %f297, %f288;
	bar.sync 	0;
	@%p7 bra 	$L__BB1_7;
	ld.global.nc.f32 	%f298, [%rd38+-444];
	st.shared.f32 	[%r5], %f298;
	ld.global.nc.f32 	%f299, [%rd37+-444];
	st.shared.f32 	[%r5+4], %f299;
$L__BB1_7:
	setp.gt.u32 	%p8, %r1, 8;
	ld.global.nc.f32 	%f300, [%rd39+-4600];
	st.shared.f32 	[%r8], %f300;
	ld.global.nc.f32 	%f301, [%rd39+-4564];
	st.shared.f32 	[%r8+4], %f301;
	ld.global.nc.f32 	%f302, [%rd39+-2296];
	st.shared.f32 	[%r8+8], %f302;
	ld.global.nc.f32 	%f303, [%rd39+-2260];
	st.shared.f32 	[%r8+12], %f303;
	ld.global.nc.f32 	%f304, [%rd39+8];
	st.shared.f32 	[%r8+16], %f304;
	ld.global.nc.f32 	%f305, [%rd39+44];
	st.shared.f32 	[%r8+20], %f305;
	ld.global.nc.f32 	%f306, [%rd39+2312];
	st.shared.f32 	[%r8+24], %f306;
	ld.global.nc.f32 	%f307, [%rd39+2348];
	st.shared.f32 	[%r8+28], %f307;
	bar.sync 	0;
	ld.shared.f32 	%f308, [_ZZ8conv2d_0E15pad_temp_shared];
	ld.shared.f32 	%f309, [%r9];
	fma.rn.f32 	%f310, %f308, %f309, %f41;
	ld.shared.f32 	%f311, [%r9+256];
	fma.rn.f32 	%f312, %f308, %f311, %f42;
	ld.shared.f32 	%f313, [_ZZ8conv2d_0E15pad_temp_shared+8];
	fma.rn.f32 	%f314, %f313, %f309, %f43;
	fma.rn.f32 	%f315, %f313, %f311, %f44;
	ld.shared.f32 	%f316, [_ZZ8conv2d_0E15pad_temp_shared+16];
	fma.rn.f32 	%f317, %f316, %f309, %f45;
	fma.rn.f32 	%f318, %f316, %f311, %f46;
	ld.shared.f32 	%f319, [_ZZ8conv2d_0E15pad_temp_shared+24];
	fma.rn.f32 	%f320, %f319, %f309, %f47;
	fma.rn.f32 	%f321, %f319, %f311, %f48;
	ld.shared.f32 	%f322, [_ZZ8conv2d_0E15pad_temp_shared+32];
	fma.rn.f32 	%f323, %f322, %f309, %f49;
	fma.rn.f32 	%f324, %f322, %f311, %f50;
	ld.shared.f32 	%f325, [%r9+8];
	fma.rn.f32 	%f326, %f308, %f325, %f51;
	ld.shared.f32 	%f327, [%r9+264];
	fma.rn.f32 	%f328, %f308, %f327, %f52;
	fma.rn.f32 	%f329, %f313, %f325, %f53;
	fma.rn.f32 	%f330, %f313, %f327, %f54;
	fma.rn.f32 	%f331, %f316, %f325, %f55;
	fma.rn.f32 	%f332, %f316, %f327, %f56;
	fma.rn.f32 	%f333, %f319, %f325, %f57;
	fma.rn.f32 	%f334, %f319, %f327, %f58;
	fma.rn.f32 	%f335, %f322, %f325, %f59;
	fma.rn.f32 	%f336, %f322, %f327, %f60;
	ld.shared.f32 	%f337, [_ZZ8conv2d_0E15pad_temp_shared+36];
	ld.shared.f32 	%f338, [%r9+4];
	fma.rn.f32 	%f61, %f337, %f338, %f310;
	ld.shared.f32 	%f339, [%r9+260];
	fma.rn.f32 	%f62, %f337, %f339, %f312;
	ld.shared.f32 	%f340, [_ZZ8conv2d_0E15pad_temp_shared+44];
	fma.rn.f32 	%f63, %f340, %f338, %f314;
	fma.rn.f32 	%f64, %f340, %f339, %f315;
	ld.shared.f32 	%f341, [_ZZ8conv2d_0E15pad_temp_shared+52];
	fma.rn.f32 	%f65, %f341, %f338, %f317;
	fma.rn.f32 	%f66, %f341, %f339, %f318;
	ld.shared.f32 	%f342, [_ZZ8conv2d_0E15pad_temp_shared+60];
	fma.rn.f32 	%f67, %f342, %f338, %f320;
	fma.rn.f32 	%f68, %f342, %f339, %f321;
	ld.shared.f32 	%f343, [_ZZ8conv2d_0E15pad_temp_shared+68];
	fma.rn.f32 	%f69, %f343, %f338, %f323;
	fma.rn.f32 	%f70, %f343, %f339, %f324;
	ld.shared.f32 	%f344, [%r9+12];
	fma.rn.f32 	%f71, %f337, %f344, %f326;
	ld.shared.f32 	%f345, [%r9+268];
	fma.rn.f32 	%f72, %f337, %f345, %f328;
	fma.rn.f32 	%f73, %f340, %f344, %f329;
	fma.rn.f32 	%f74, %f340, %f345, %f330;
	fma.rn.f32 	%f75, %f341, %f344, %f331;
	fma.rn.f32 	%f76, %f341, %f345, %f332;
	fma.rn.f32 	%f77, %f342, %f344, %f333;
	fma.rn.f32 	%f78, %f342, %f345, %f334;
	fma.rn.f32 	%f79, %f343, %f344, %f335;
	fma.rn.f32 	%f80, %f343, %f345, %f336;
	bar.sync 	0;
	@%p8 bra 	$L__BB1_9;
	ld.global.nc.f32 	%f346, [%rd38+-4];
	st.shared.f32 	[%r5], %f346;
	ld.global.nc.f32 	%f347, [%rd37+-4];
	st.shared.f32 	[%r5+4], %f347;
$L__BB1_9:
	setp.gt.u32 	%p9, %r1, 8;
	ld.global.nc.f32 	%f348, [%rd39+-4596];
	st.shared.f32 	[%r8], %f348;
	ld.global.nc.f32 	%f349, [%rd39+-4560];
	st.shared.f32 	[%r8+4], %f349;
	ld.global.nc.f32 	%f350, [%rd39+-2292];
	st.shared.f32 	[%r8+8], %f350;
	ld.global.nc.f32 	%f351, [%rd39+-2256];
	st.shared.f32 	[%r8+12], %f351;
	ld.global.nc.f32 	%f352, [%rd39+12];
	st.shared.f32 	[%r8+16], %f352;
	ld.global.nc.f32 	%f353, [%rd39+48];
	st.shared.f32 	[%r8+20], %f353;
	ld.global.nc.f32 	%f354, [%rd39+2316];
	st.shared.f32 	[%r8+24], %f354;
	ld.global.nc.f32 	%f355, [%rd39+2352];
	st.shared.f32 	[%r8+28], %f355;
	bar.sync 	0;
	ld.shared.f32 	%f356, [_ZZ8conv2d_0E15pad_temp_shared];
	ld.shared.f32 	%f357, [%r9];
	fma.rn.f32 	%f358, %f356, %f357, %f61;
	ld.shared.f32 	%f359, [%r9+256];
	fma.rn.f32 	%f360, %f356, %f359, %f62;
	ld.shared.f32 	%f361, [_ZZ8conv2d_0E15pad_temp_shared+8];
	fma.rn.f32 	%f362, %f361, %f357, %f63;
	fma.rn.f32 	%f363, %f361, %f359, %f64;
	ld.shared.f32 	%f364, [_ZZ8conv2d_0E15pad_temp_shared+16];
	fma.rn.f32 	%f365, %f364, %f357, %f65;
	fma.rn.f32 	%f366, %f364, %f359, %f66;
	ld.shared.f32 	%f367, [_ZZ8conv2d_0E15pad_temp_shared+24];
	fma.rn.f32 	%f368, %f367, %f357, %f67;
	fma.rn.f32 	%f369, %f367, %f359, %f68;
	ld.shared.f32 	%f370, [_ZZ8conv2d_0E15pad_temp_shared+32];
	fma.rn.f32 	%f371, %f370, %f357, %f69;
	fma.rn.f32 	%f372, %f370, %f359, %f70;
	ld.shared.f32 	%f373, [%r9+8];
	fma.rn.f32 	%f374, %f356, %f373, %f71;
	ld.shared.f32 	%f375, [%r9+264];
	fma.rn.f32 	%f376, %f356, %f375, %f72;
	fma.rn.f32 	%f377, %f361, %f373, %f73;
	fma.rn.f32 	%f378, %f361, %f375, %f74;
	fma.rn.f32 	%f379, %f364, %f373, %f75;
	fma.rn.f32 	%f380, %f364, %f375, %f76;
	fma.rn.f32 	%f381, %f367, %f373, %f77;
	fma.rn.f32 	%f382, %f367, %f375, %f78;
	fma.rn.f32 	%f383, %f370, %f373, %f79;
	fma.rn.f32 	%f384, %f370, %f375, %f80;
	ld.shared.f32 	%f385, [_ZZ8conv2d_0E15pad_temp_shared+36];
	ld.shared.f32 	%f386, [%r9+4];
	fma.rn.f32 	%f81, %f385, %f386, %f358;
	ld.shared.f32 	%f387, [%r9+260];
	fma.rn.f32 	%f82, %f385, %f387, %f360;
	ld.shared.f32 	%f388, [_ZZ8conv2d_0E15pad_temp_shared+44];
	fma.rn.f32 	%f83, %f388, %f386, %f362;
	fma.rn.f32 	%f84, %f388, %f387, %f363;
	ld.shared.f32 	%f389, [_ZZ8conv2d_0E15pad_temp_shared+52];
	fma.rn.f32 	%f85, %f389, %f386, %f365;
	fma.rn.f32 	%f86, %f389, %f387, %f366;
	ld.shared.f32 	%f390, [_ZZ8conv2d_0E15pad_temp_shared+60];
	fma.rn.f32 	%f87, %f390, %f386, %f368;
	fma.rn.f32 	%f88, %f390, %f387, %f369;
	ld.shared.f32 	%f391, [_ZZ8conv2d_0E15pad_temp_shared+68];
	fma.rn.f32 	%f89, %f391, %f386, %f371;
	fma.rn.f32 	%f90, %f391, %f387, %f372;
	ld.shared.f32 	%f392, [%r9+12];
	fma.rn.f32 	%f91, %f385, %f392, %f374;
	ld.shared.f32 	%f393, [%r9+268];
	fma.rn.f32 	%f92, %f385, %f393, %f376;
	fma.rn.f32 	%f93, %f388, %f392, %f377;
	fma.rn.f32 	%f94, %f388, %f393, %f378;
	fma.rn.f32 	%f95, %f389, %f392, %f379;
	fma.rn.f32 	%f96, %f389, %f393, %f380;
	fma.rn.f32 	%f97, %f390, %f392, %f381;
	fma.rn.f32 	%f98, %f390, %f393, %f382;
	fma.rn.f32 	%f99, %f391, %f392, %f383;
	fma.rn.f32 	%f100, %f391, %f393, %f384;
	bar.sync 	0;
	@%p9 bra 	$L__BB1_11;
	ld.global.nc.f32 	%f394, [%rd38];
	st.shared.f32 	[%r5], %f394;
	ld.global.nc.f32 	%f395, [%rd37];
	st.shared.f32 	[%r5+4], %f395;
$L__BB1_11:
	setp.gt.u32 	%p10, %r1, 8;
	ld.global.nc.f32 	%f396, [%rd39+-4592];
	st.shared.f32 	[%r8], %f396;
	ld.global.nc.f32 	%f397, [%rd39+-4556];
	st.shared.f32 	[%r8+4], %f397;
	ld.global.nc.f32 	%f398, [%rd39+-2288];
	st.shared.f32 	[%r8+8], %f398;
	ld.global.nc.f32 	%f399, [%rd39+-2252];
	st.shared.f32 	[%r8+12], %f399;
	ld.global.nc.f32 	%f400, [%rd39+16];
	st.shared.f32 	[%r8+16], %f400;
	ld.global.nc.f32 	%f401, [%rd39+52];
	st.shared.f32 	[%r8+20], %f401;
	ld.global.nc.f32 	%f402, [%rd39+2320];
	st.shared.f32 	[%r8+24], %f402;
	ld.global.nc.f32 	%f403, [%rd39+2356];
	st.shared.f32 	[%r8+28], %f403;
	bar.sync 	0;
	ld.shared.f32 	%f404, [_ZZ8conv2d_0E15pad_temp_shared];
	ld.shared.f32 	%f405, [%r9];
	fma.rn.f32 	%f406, %f404, %f405, %f81;
	ld.shared.f32 	%f407, [%r9+256];
	fma.rn.f32 	%f408, %f404, %f407, %f82;
	ld.shared.f32 	%f409, [_ZZ8conv2d_0E15pad_temp_shared+8];
	fma.rn.f32 	%f410, %f409, %f405, %f83;
	fma.rn.f32 	%f411, %f409, %f407, %f84;
	ld.shared.f32 	%f412, [_ZZ8conv2d_0E15pad_temp_shared+16];
	fma.rn.f32 	%f413, %f412, %f405, %f85;
	fma.rn.f32 	%f414, %f412, %f407, %f86;
	ld.shared.f32 	%f415, [_ZZ8conv2d_0E15pad_temp_shared+24];
	fma.rn.f32 	%f416, %f415, %f405, %f87;
	fma.rn.f32 	%f417, %f415, %f407, %f88;
	ld.shared.f32 	%f418, [_ZZ8conv2d_0E15pad_temp_shared+32];
	fma.rn.f32 	%f419, %f418, %f405, %f89;
	fma.rn.f32 	%f420, %f418, %f407, %f90;
	ld.shared.f32 	%f421, [%r9+8];
	fma.rn.f32 	%f422, %f404, %f421, %f91;
	ld.shared.f32 	%f423, [%r9+264];
	fma.rn.f32 	%f424, %f404, %f423, %f92;
	fma.rn.f32 	%f425, %f409, %f421, %f93;
	fma.rn.f32 	%f426, %f409, %f423, %f94;
	fma.rn.f32 	%f427, %f412, %f421, %f95;
	fma.rn.f32 	%f428, %f412, %f423, %f96;
	fma.rn.f32 	%f429, %f415, %f421, %f97;
	fma.rn.f32 	%f430, %f415, %f423, %f98;
	fma.rn.f32 	%f431, %f418, %f421, %f99;
	fma.rn.f32 	%f432, %f418, %f423, %f100;
	ld.shared.f32 	%f433, [_ZZ8conv2d_0E15pad_temp_shared+36];
	ld.shared.f32 	%f434, [%r9+4];
	fma.rn.f32 	%f101, %f433, %f434, %f406;
	ld.shared.f32 	%f435, [%r9+260];
	fma.rn.f32 	%f102, %f433, %f435, %f408;
	ld.shared.f32 	%f436, [_ZZ8conv2d_0E15pad_temp_shared+44];
	fma.rn.f32 	%f103, %f436, %f434, %f410;
	fma.rn.f32 	%f104, %f436, %f435, %f411;
	ld.shared.f32 	%f437, [_ZZ8conv2d_0E15pad_temp_shared+52];
	fma.rn.f32 	%f105, %f437, %f434, %f413;
	fma.rn.f32 	%f106, %f437, %f435, %f414;
	ld.shared.f32 	%f438, [_ZZ8conv2d_0E15pad_temp_shared+60];
	fma.rn.f32 	%f107, %f438, %f434, %f416;
	fma.rn.f32 	%f108, %f438, %f435, %f417;
	ld.shared.f32 	%f439, [_ZZ8conv2d_0E15pad_temp_shared+68];
	fma.rn.f32 	%f109, %f439, %f434, %f419;
	fma.rn.f32 	%f110, %f439, %f435, %f420;
	ld.shared.f32 	%f440, [%r9+12];
	fma.rn.f32 	%f111, %f433, %f440, %f422;
	ld.shared.f32 	%f441, [%r9+268];
	fma.rn.f32 	%f112, %f433, %f441, %f424;
	fma.rn.f32 	%f113, %f436, %f440, %f425;
	fma.rn.f32 	%f114, %f436, %f441, %f426;
	fma.rn.f32 	%f115, %f437, %f440, %f427;
	fma.rn.f32 	%f116, %f437, %f441, %f428;
	fma.rn.f32 	%f117, %f438, %f440, %f429;
	fma.rn.f32 	%f118, %f438, %f441, %f430;
	fma.rn.f32 	%f119, %f439, %f440, %f431;
	fma.rn.f32 	%f120, %f439, %f441, %f432;
	bar.sync 	0;
	@%p10 bra 	$L__BB1_13;
	ld.global.nc.f32 	%f442, [%rd38+4];
	st.shared.f32 	[%r5], %f442;
	ld.global.nc.f32 	%f443, [%rd37+4];
	st.shared.f32 	[%r5+4], %f443;
$L__BB1_13:
	setp.gt.u32 	%p11, %r1, 8;
	ld.global.nc.f32 	%f444, [%rd39+-4588];
	st.shared.f32 	[%r8], %f444;
	ld.global.nc.f32 	%f445, [%rd39+-4552];
	st.shared.f32 	[%r8+4], %f445;
	ld.global.nc.f32 	%f446, [%rd39+-2284];
	st.shared.f32 	[%r8+8], %f446;
	ld.global.nc.f32 	%f447, [%rd39+-2248];
	st.shared.f32 	[%r8+12], %f447;
	ld.global.nc.f32 	%f448, [%rd39+20];
	st.shared.f32 	[%r8+16], %f448;
	ld.global.nc.f32 	%f449, [%rd39+56];
	st.shared.f32 	[%r8+20], %f449;
	ld.global.nc.f32 	%f450, [%rd39+2324];
	st.shared.f32 	[%r8+24], %f450;
	ld.global.nc.f32 	%f451, [%rd39+2360];
	st.shared.f32 	[%r8+28], %f451;
	bar.sync 	0;
	ld.shared.f32 	%f452, [_ZZ8conv2d_0E15pad_temp_shared];
	ld.shared.f32 	%f453, [%r9];
	fma.rn.f32 	%f454, %f452, %f453, %f101;
	ld.shared.f32 	%f455, [%r9+256];
	fma.rn.f32 	%f456, %f452, %f455, %f102;
	ld.shared.f32 	%f457, [_ZZ8conv2d_0E15pad_temp_shared+8];
	fma.rn.f32 	%f458, %f457, %f453, %f103;
	fma.rn.f32 	%f459, %f457, %f455, %f104;
	ld.shared.f32 	%f460, [_ZZ8conv2d_0E15pad_temp_shared+16];
	fma.rn.f32 	%f461, %f460, %f453, %f105;
	fma.rn.f32 	%f462, %f460, %f455, %f106;
	ld.shared.f32 	%f463, [_ZZ8conv2d_0E15pad_temp_shared+24];
	fma.rn.f32 	%f464, %f463, %f453, %f107;
	fma.rn.f32 	%f465, %f463, %f455, %f108;
	ld.shared.f32 	%f466, [_ZZ8conv2d_0E15pad_temp_shared+32];
	fma.rn.f32 	%f467, %f466, %f453, %f109;
	fma.rn.f32 	%f468, %f466, %f455, %f110;
	ld.shared.f32 	%f469, [%r9+8];
	fma.rn.f32 	%f470, %f452, %f469, %f111;
	ld.shared.f32 	%f471, [%r9+264];
	fma.rn.f32 	%f472, %f452, %f471, %f112;
	fma.rn.f32 	%f473, %f457, %f469, %f113;
	fma.rn.f32 	%f474, %f457, %f471, %f114;
	fma.rn.f32 	%f475, %f460, %f469, %f115;
	fma.rn.f32 	%f476, %f460, %f471, %f116;
	fma.rn.f32 	%f477, %f463, %f469, %f117;
	fma.rn.f32 	%f478, %f463, %f471, %f118;
	fma.rn.f32 	%f479, %f466, %f469, %f119;
	fma.rn.f32 	%f480, %f466, %f471, %f120;
	ld.shared.f32 	%f481, [_ZZ8conv2d_0E15pad_temp_shared+36];
	ld.shared.f32 	%f482, [%r9+4];
	fma.rn.f32 	%f121, %f481, %f482, %f454;
	ld.shared.f32 	%f483, [%r9+260];
	fma.rn.f32 	%f122, %f481, %f483, %f456;
	ld.shared.f32 	%f484, [_ZZ8conv2d_0E15pad_temp_shared+44];
	fma.rn.f32 	%f123, %f484, %f482, %f458;
	fma.rn.f32 	%f124, %f484, %f483, %f459;
	ld.shared.f32 	%f485, [_ZZ8conv2d_0E15pad_temp_shared+52];
	fma.rn.f32 	%f125, %f485, %f482, %f461;
	fma.rn.f32 	%f126, %f485, %f483, %f462;
	ld.shared.f32 	%f486, [_ZZ8conv2d_0E15pad_temp_shared+60];
	fma.rn.f32 	%f127, %f486, %f482, %f464;
	fma.rn.f32 	%f128, %f486, %f483, %f465;
	ld.shared.f32 	%f487, [_ZZ8conv2d_0E15pad_temp_shared+68];
	fma.rn.f32 	%f129, %f487, %f482, %f467;
	fma.rn.f32 	%f130, %f487, %f483, %f468;
	ld.shared.f32 	%f488, [%r9+12];
	fma.rn.f32 	%f131, %f481, %f488, %f470;
	ld.shared.f32 	%f489, [%r9+268];
	fma.rn.f32 	%f132, %f481, %f489, %f472;
	fma.rn.f32 	%f133, %f484, %f488, %f473;
	fma.rn.f32 	%f134, %f484, %f489, %f474;
	fma.rn.f32 	%f135, %f485, %f488, %f475;
	fma.rn.f32 	%f136, %f485, %f489, %f476;
	fma.rn.f32 	%f137, %f486, %f488, %f477;
	fma.rn.f32 	%f138, %f486, %f489, %f478;
	fma.rn.f32 	%f139, %f487, %f488, %f479;
	fma.rn.f32 	%f140, %f487, %f489, %f480;
	bar.sync 	0;
	@%p11 bra 	$L__BB1_15;
	ld.global.nc.f32 	%f490, [%rd38+444];
	st.shared.f32 	[%r5], %f490;
	ld.global.nc.f32 	%f491, [%rd37+444];
	st.shared.f32 	[%r5+4], %f491;
$L__BB1_15:
	setp.gt.u32 	%p12, %r1, 8;
	ld.global.nc.f32 	%f492, [%rd39+-4584];
	st.shared.f32 	[%r8], %f492;
	ld.global.nc.f32 	%f493, [%rd39+-4548];
	st.shared.f32 	[%r8+4], %f493;
	ld.global.nc.f32 	%f494, [%rd39+-2280];
	st.shared.f32 	[%r8+8], %f494;
	ld.global.nc.f32 	%f495, [%rd39+-2244];
	st.shared.f32 	[%r8+12], %f495;
	ld.global.nc.f32 	%f496, [%rd39+24];
	st.shared.f32 	[%r8+16], %f496;
	ld.global.nc.f32 	%f497, [%rd39+60];
	st.shared.f32 	[%r8+20], %f497;
	ld.global.nc.f32 	%f498, [%rd39+2328];
	st.shared.f32 	[%r8+24], %f498;
	ld.global.nc.f32 	%f499, [%rd39+2364];
	st.shared.f32 	[%r8+28], %f499;
	bar.sync 	0;
	ld.shared.f32 	%f500, [_ZZ8conv2d_0E15pad_temp_shared];
	ld.shared.f32 	%f501, [%r9];
	fma.rn.f32 	%f502, %f500, %f501, %f121;
	ld.shared.f32 	%f503, [%r9+256];
	fma.rn.f32 	%f504, %f500, %f503, %f122;
	ld.shared.f32 	%f505, [_ZZ8conv2d_0E15pad_temp_shared+8];
	fma.rn.f32 	%f506, %f505, %f501, %f123;
	fma.rn.f32 	%f507, %f505, %f503, %f124;
	ld.shared.f32 	%f508, [_ZZ8conv2d_0E15pad_temp_shared+16];
	fma.rn.f32 	%f509, %f508, %f501, %f125;
	fma.rn.f32 	%f510, %f508, %f503, %f126;
	ld.shared.f32 	%f511, [_ZZ8conv2d_0E15pad_temp_shared+24];
	fma.rn.f32 	%f512, %f511, %f501, %f127;
	fma.rn.f32 	%f513, %f511, %f503, %f128;
	ld.shared.f32 	%f514, [_ZZ8conv2d_0E15pad_temp_shared+32];
	fma.rn.f32 	%f515, %f514, %f501, %f129;
	fma.rn.f32 	%f516, %f514, %f503, %f130;
	ld.shared.f32 	%f517, [%r9+8];
	fma.rn.f32 	%f518, %f500, %f517, %f131;
	ld.shared.f32 	%f519, [%r9+264];
	fma.rn.f32 	%f520, %f500, %f519, %f132;
	fma.rn.f32 	%f521, %f505, %f517, %f133;
	fma.rn.f32 	%f522, %f505, %f519, %f134;
	fma.rn.f32 	%f523, %f508, %f517, %f135;
	fma.rn.f32 	%f524, %f508, %f519, %f136;
	fma.rn.f32 	%f525, %f511, %f517, %f137;
	fma.rn.f32 	%f526, %f511, %f519, %f138;
	fma.rn.f32 	%f527, %f514, %f517, %f139;
	fma.rn.f32 	%f528, %f514, %f519, %f140;
	ld.shared.f32 	%f529, [_ZZ8conv2d_0E15pad_temp_shared+36];
	ld.shared.f32 	%f530, [%r9+4];
	fma.rn.f32 	%f141, %f529, %f530, %f502;
	ld.shared.f32 	%f531, [%r9+260];
	fma.rn.f32 	%f142, %f529, %f531, %f504;
	ld.shared.f32 	%f532, [_ZZ8conv2d_0E15pad_temp_shared+44];
	fma.rn.f32 	%f143, %f532, %f530, %f506;
	fma.rn.f32 	%f144, %f532, %f531, %f507;
	ld.shared.f32 	%f533, [_ZZ8conv2d_0E15pad_temp_shared+52];
	fma.rn.f32 	%f145, %f533, %f530, %f509;
	fma.rn.f32 	%f146, %f533, %f531, %f510;
	ld.shared.f32 	%f534, [_ZZ8conv2d_0E15pad_temp_shared+60];
	fma.rn.f32 	%f147, %f534, %f530, %f512;
	fma.rn.f32 	%f148, %f534, %f531, %f513;
	ld.shared.f32 	%f535, [_ZZ8conv2d_0E15pad_temp_shared+68];
	fma.rn.f32 	%f149, %f535, %f530, %f515;
	fma.rn.f32 	%f150, %f535, %f531, %f516;
	ld.shared.f32 	%f536, [%r9+12];
	fma.rn.f32 	%f151, %f529, %f536, %f518;
	ld.shared.f32 	%f537, [%r9+268];
	fma.rn.f32 	%f152, %f529, %f537, %f520;
	fma.rn.f32 	%f153, %f532, %f536, %f521;
	fma.rn.f32 	%f154, %f532, %f537, %f522;
	fma.rn.f32 	%f155, %f533, %f536, %f523;
	fma.rn.f32 	%f156, %f533, %f537, %f524;
	fma.rn.f32 	%f157, %f534, %f536, %f525;
	fma.rn.f32 	%f158, %f534, %f537, %f526;
	fma.rn.f32 	%f159, %f535, %f536, %f527;
	fma.rn.f32 	%f160, %f535, %f537, %f528;
	bar.sync 	0;
	@%p12 bra 	$L__BB1_17;
	ld.global.nc.f32 	%f538, [%rd38+448];
	st.shared.f32 	[%r5], %f538;
	ld.global.nc.f32 	%f539, [%rd37+448];
	st.shared.f32 	[%r5+4], %f539;
$L__BB1_17:
	setp.gt.u32 	%p13, %r1, 8;
	ld.global.nc.f32 	%f540, [%rd39+-4580];
	st.shared.f32 	[%r8], %f540;
	ld.global.nc.f32 	%f541, [%rd39+-4544];
	st.shared.f32 	[%r8+4], %f541;
	ld.global.nc.f32 	%f542, [%rd39+-2276];
	st.shared.f32 	[%r8+8], %f542;
	ld.global.nc.f32 	%f543, [%rd39+-2240];
	st.shared.f32 	[%r8+12], %f543;
	ld.global.nc.f32 	%f544, [%rd39+28];
	st.shared.f32 	[%r8+16], %f544;
	ld.global.nc.f32 	%f545, [%rd39+64];
	st.shared.f32 	[%r8+20], %f545;
	ld.global.nc.f32 	%f546, [%rd39+2332];
	st.shared.f32 	[%r8+24], %f546;
	ld.global.nc.f32 	%f547, [%rd39+2368];
	st.shared.f32 	[%r8+28], %f547;
	bar.sync 	0;
	ld.shared.f32 	%f548, [_ZZ8conv2d_0E15pad_temp_shared];
	ld.shared.f32 	%f549, [%r9];
	fma.rn.f32 	%f550, %f548, %f549, %f141;
	ld.shared.f32 	%f551, [%r9+256];
	fma.rn.f32 	%f552, %f548, %f551, %f142;
	ld.shared.f32 	%f553, [_ZZ8conv2d_0E15pad_temp_shared+8];
	fma.rn.f32 	%f554, %f553, %f549, %f143;
	fma.rn.f32 	%f555, %f553, %f551, %f144;
	ld.shared.f32 	%f556, [_ZZ8conv2d_0E15pad_temp_shared+16];
	fma.rn.f32 	%f557, %f556, %f549, %f145;
	fma.rn.f32 	%f558, %f556, %f551, %f146;
	ld.shared.f32 	%f559, [_ZZ8conv2d_0E15pad_temp_shared+24];
	fma.rn.f32 	%f560, %f559, %f549, %f147;
	fma.rn.f32 	%f561, %f559, %f551, %f148;
	ld.shared.f32 	%f562, [_ZZ8conv2d_0E15pad_temp_shared+32];
	fma.rn.f32 	%f563, %f562, %f549, %f149;
	fma.rn.f32 	%f564, %f562, %f551, %f150;
	ld.shared.f32 	%f565, [%r9+8];
	fma.rn.f32 	%f566, %f548, %f565, %f151;
	ld.shared.f32 	%f567, [%r9+264];
	fma.rn.f32 	%f568, %f548, %f567, %f152;
	fma.rn.f32 	%f569, %f553, %f565, %f153;
	fma.rn.f32 	%f570, %f553, %f567, %f154;
	fma.rn.f32 	%f571, %f556, %f565, %f155;
	fma.rn.f32 	%f572, %f556, %f567, %f156;
	fma.rn.f32 	%f573, %f559, %f565, %f157;
	fma.rn.f32 	%f574, %f559, %f567, %f158;
	fma.rn.f32 	%f575, %f562, %f565, %f159;
	fma.rn.f32 	%f576, %f562, %f567, %f160;
	ld.shared.f32 	%f577, [_ZZ8conv2d_0E15pad_temp_shared+36];
	ld.shared.f32 	%f578, [%r9+4];
	fma.rn.f32 	%f161, %f577, %f578, %f550;
	ld.shared.f32 	%f579, [%r9+260];
	fma.rn.f32 	%f162, %f577, %f579, %f552;
	ld.shared.f32 	%f580, [_ZZ8conv2d_0E15pad_temp_shared+44];
	fma.rn.f32 	%f163, %f580, %f578, %f554;
	fma.rn.f32 	%f164, %f580, %f579, %f555;
	ld.shared.f32 	%f581, [_ZZ8conv2d_0E15pad_temp_shared+52];
	fma.rn.f32 	%f165, %f581, %f578, %f557;
	fma.rn.f32 	%f166, %f581, %f579, %f558;
	ld.shared.f32 	%f582, [_ZZ8conv2d_0E15pad_temp_shared+60];
	fma.rn.f32 	%f167, %f582, %f578, %f560;
	fma.rn.f32 	%f168, %f582, %f579, %f561;
	ld.shared.f32 	%f583, [_ZZ8conv2d_0E15pad_temp_shared+68];
	fma.rn.f32 	%f169, %f583, %f578, %f563;
	fma.rn.f32 	%f170, %f583, %f579, %f564;
	ld.shared.f32 	%f584, [%r9+12];
	fma.rn.f32 	%f171, %f577, %f584, %f566;
	ld.shared.f32 	%f585, [%r9+268];
	fma.rn.f32 	%f172, %f577, %f585, %f568;
	fma.rn.f32 	%f173, %f580, %f584, %f569;
	fma.rn.f32 	%f174, %f580, %f585, %f570;
	fma.rn.f32 	%f175, %f581, %f584, %f571;
	fma.rn.f32 	%f176, %f581, %f585, %f572;
	fma.rn.f32 	%f177, %f582, %f584, %f573;
	fma.rn.f32 	%f178, %f582, %f585, %f574;
	fma.rn.f32 	%f179, %f583, %f584, %f575;
	fma.rn.f32 	%f180, %f583, %f585, %f576;
	bar.sync 	0;
	@%p13 bra 	$L__BB1_19;
	ld.global.nc.f32 	%f586, [%rd38+452];
	st.shared.f32 	[%r5], %f586;
	ld.global.nc.f32 	%f587, [%rd37+452];
	st.shared.f32 	[%r5+4], %f587;
$L__BB1_19:
	ld.global.nc.f32 	%f588, [%rd39+-4576];
	st.shared.f32 	[%r8], %f588;
	ld.global.nc.f32 	%f589, [%rd39+-4540];
	st.shared.f32 	[%r8+4], %f589;
	ld.global.nc.f32 	%f590, [%rd39+-2272];
	st.shared.f32 	[%r8+8], %f590;
	ld.global.nc.f32 	%f591, [%rd39+-2236];
	st.shared.f32 	[%r8+12], %f591;
	ld.global.nc.f32 	%f592, [%rd39+32];
	st.shared.f32 	[%r8+16], %f592;
	ld.global.nc.f32 	%f593, [%rd39+68];
	st.shared.f32 	[%r8+20], %f593;
	ld.global.nc.f32 	%f594, [%rd39+2336];
	st.shared.f32 	[%r8+24], %f594;
	ld.global.nc.f32 	%f595, [%rd39+2372];
	st.shared.f32 	[%r8+28], %f595;
	bar.sync 	0;
	ld.shared.f32 	%f596, [_ZZ8conv2d_0E15pad_temp_shared];
	ld.shared.f32 	%f597, [%r9];
	fma.rn.f32 	%f598, %f596, %f597, %f161;
	ld.shared.f32 	%f599, [%r9+256];
	fma.rn.f32 	%f600, %f596, %f599, %f162;
	ld.shared.f32 	%f601, [_ZZ8conv2d_0E15pad_temp_shared+8];
	fma.rn.f32 	%f602, %f601, %f597, %f163;
	fma.rn.f32 	%f603, %f601, %f599, %f164;
	ld.shared.f32 	%f604, [_ZZ8conv2d_0E15pad_temp_shared+16];
	fma.rn.f32 	%f605, %f604, %f597, %f165;
	fma.rn.f32 	%f606, %f604, %f599, %f166;
	ld.shared.f32 	%f607, [_ZZ8conv2d_0E15pad_temp_shared+24];
	fma.rn.f32 	%f608, %f607, %f597, %f167;
	fma.rn.f32 	%f609, %f607, %f599, %f168;
	ld.shared.f32 	%f610, [_ZZ8conv2d_0E15pad_temp_shared+32];
	fma.rn.f32 	%f611, %f610, %f597, %f169;
	fma.rn.f32 	%f612, %f610, %f599, %f170;
	ld.shared.f32 	%f613, [%r9+8];
	fma.rn.f32 	%f614, %f596, %f613, %f171;
	ld.shared.f32 	%f615, [%r9+264];
	fma.rn.f32 	%f616, %f596, %f615, %f172;
	fma.rn.f32 	%f617, %f601, %f613, %f173;
	fma.rn.f32 	%f618, %f601, %f615, %f174;
	fma.rn.f32 	%f619, %f604, %f613, %f175;
	fma.rn.f32 	%f620, %f604, %f615, %f176;
	fma.rn.f32 	%f621, %f607, %f613, %f177;
	fma.rn.f32 	%f622, %f607, %f615, %f178;
	fma.rn.f32 	%f623, %f610, %f613, %f179;
	fma.rn.f32 	%f624, %f610, %f615, %f180;
	ld.shared.f32 	%f625, [_ZZ8conv2d_0E15pad_temp_shared+36];
	ld.shared.f32 	%f626, [%r9+4];
	fma.rn.f32 	%f634, %f625, %f626, %f598;
	ld.shared.f32 	%f627, [%r9+260];
	fma.rn.f32 	%f644, %f625, %f627, %f600;
	ld.shared.f32 	%f628, [_ZZ8conv2d_0E15pad_temp_shared+44];
	fma.rn.f32 	%f636, %f628, %f626, %f602;
	fma.rn.f32 	%f646, %f628, %f627, %f603;
	ld.shared.f32 	%f629, [_ZZ8conv2d_0E15pad_temp_shared+52];
	fma.rn.f32 	%f638, %f629, %f626, %f605;
	fma.rn.f32 	%f648, %f629, %f627, %f606;
	ld.shared.f32 	%f630, [_ZZ8conv2d_0E15pad_temp_shared+60];
	fma.rn.f32 	%f640, %f630, %f626, %f608;
	fma.rn.f32 	%f650, %f630, %f627, %f609;
	ld.shared.f32 	%f631, [_ZZ8conv2d_0E15pad_temp_shared+68];
	fma.rn.f32 	%f642, %f631, %f626, %f611;
	fma.rn.f32 	%f652, %f631, %f627, %f612;
	ld.shared.f32 	%f632, [%r9+12];
	fma.rn.f32 	%f635, %f625, %f632, %f614;
	ld.shared.f32 	%f633, [%r9+268];
	fma.rn.f32 	%f645, %f625, %f633, %f616;
	fma.rn.f32 	%f637, %f628, %f632, %f617;
	fma.rn.f32 	%f647, %f628, %f633, %f618;
	fma.rn.f32 	%f639, %f629, %f632, %f619;
	fma.rn.f32 	%f649, %f629, %f633, %f620;
	fma.rn.f32 	%f641, %f630, %f632, %f621;
	fma.rn.f32 	%f651, %f630, %f633, %f622;
	fma.rn.f32 	%f643, %f631, %f632, %f623;
	fma.rn.f32 	%f653, %f631, %f633, %f624;
	add.s32 	%r42, %r42, 1;
	add.s32 	%r41, %r41, 25088;
	add.s32 	%r40, %r40, 25088;
	add.s64 	%rd39, %rd39, 72;
	add.s64 	%rd38, %rd38, 100352;
	add.s64 	%rd37, %rd37, 100352;
	setp.ne.s32 	%p14, %r42, 32;
	@%p14 bra 	$L__BB1_1;
	cvta.to.global.u64 	%rd34, %rd11;
	mad.lo.s32 	%r37, %r1, 6050, %r3;
	mad.lo.s32 	%r38, %r7, 193600, %r37;
	mad.lo.s32 	%r39, %r2, 275, %r38;
	mul.wide.u32 	%rd35, %r39, 4;
	add.s64 	%rd36, %rd34, %rd35;
	st.global.f32 	[%rd36], %f634;
	st.global.f32 	[%rd36+387200], %f644;
	st.global.f32 	[%rd36+220], %f636;
	st.global.f32 	[%rd36+387420], %f646;
	st.global.f32 	[%rd36+440], %f638;
	st.global.f32 	[%rd36+387640], %f648;
	st.global.f32 	[%rd36+660], %f640;
	st.global.f32 	[%rd36+387860], %f650;
	st.global.f32 	[%rd36+880], %f642;
	st.global.f32 	[%rd36+388080], %f652;
	st.global.f32 	[%rd36+12100], %f635;
	st.global.f32 	[%rd36+399300], %f645;
	st.global.f32 	[%rd36+12320], %f637;
	st.global.f32 	[%rd36+399520], %f647;
	st.global.f32 	[%rd36+12540], %f639;
	st.global.f32 	[%rd36+399740], %f649;
	st.global.f32 	[%rd36+12760], %f641;
	st.global.f32 	[%rd36+399960], %f651;
	st.global.f32 	[%rd36+12980], %f643;
	st.global.f32 	[%rd36+400180], %f653;
	ret;

}


// ===== COMPILED SASS (sm_100) =====

	.target	sm_100

	.elftype	@"ET_EXEC"


//--------------------- .note.nv.tkinfo           --------------------------
	.section	.note.nv.tkinfo,"",@"SHT_NOTE"
	.sectionflags	@"SHF_NOTE_NV_TKINFO"
	.tkinfo
        /*0018*/ 	.word	0x00000002
        /*0030*/ 	.string	""
        /*0030*/ 	.string	"ptxas"
        /*0030*/ 	.string	"Cuda compilation tools, release 13.0, V13.0.88"
        /*0030*/ 	.string	"Build cuda_13.0.r13.0/compiler.36424714_0"
        /*0030*/ 	.string	"-arch sm_100 -m 64 "



//--------------------- .note.nv.cuinfo           --------------------------
	.section	.note.nv.cuinfo,"",@"SHT_NOTE"
	.sectionflags	@"SHF_NOTE_NV_CUINFO"
        /*0018*/ 	.short	0x0002
        /*001a*/ 	.short	0x0064
        /*001c*/ 	.short	0x0082
	.zero		2


//--------------------- .nv.info                  --------------------------
	.section	.nv.info,"",@"SHT_CUDA_INFO"
	.align	4


	//----- nvinfo : EIATTR_REGCOUNT
	.align		4
        /*0000*/ 	.byte	0x04, 0x2f
        /*0002*/ 	.short	(.L_1 - .L_0)
	.align		4
.L_0:
        /*0004*/ 	.word	index@(bgemm_0)
        /*0008*/ 	.word	0x00000060


	//----- nvinfo : EIATTR_FRAME_SIZE
	.align		4
.L_1:
        /*000c*/ 	.byte	0x04, 0x11
        /*000e*/ 	.short	(.L_3 - .L_2)
	.align		4
.L_2:
        /*0010*/ 	.word	index@(bgemm_0)
        /*0014*/ 	.word	0x00000000


	//----- nvinfo : EIATTR_REGCOUNT
	.align		4
.L_3:
        /*0018*/ 	.byte	0x04, 0x2f
        /*001a*/ 	.short	(.L_5 - .L_4)
	.align		4
.L_4:
        /*001c*/ 	.word	index@(conv2d_0)
        /*0020*/ 	.word	0x00000041


	//----- nvinfo : EIATTR_FRAME_SIZE
	.align		4
.L_5:
        /*0024*/ 	.byte	0x04, 0x11
        /*0026*/ 	.short	(.L_7 - .L_6)
	.align		4
.L_6:
        /*0028*/ 	.word	index@(conv2d_0)
        /*002c*/ 	.word	0x00000000


	//----- nvinfo : EIATTR_MIN_STACK_SIZE
	.align		4
.L_7:
        /*0030*/ 	.byte	0x04, 0x12
        /*0032*/ 	.short	(.L_9 - .L_8)
	.align		4
.L_8:
        /*0034*/ 	.word	index@(conv2d_0)
        /*0038*/ 	.word	0x00000000


	//----- nvinfo : EIATTR_MIN_STACK_SIZE
	.align		4
.L_9:
        /*003c*/ 	.byte	0x04, 0x12
        /*003e*/ 	.short	(.L_11 - .L_10)
	.align		4
.L_10:
        /*0040*/ 	.word	index@(bgemm_0)
        /*0044*/ 	.word	0x00000000
.L_11:


//--------------------- .nv.compat                --------------------------
	.section	.nv.compat,"",@"SHT_CUDA_COMPAT_INFO"
	.align	4
        /*0000*/ 	.byte	0x02, 0x09, 0x00, 0x00, 0x02, 0x02, 0x01, 0x00, 0x02, 0x05, 0x05, 0x00, 0x03, 0x07, 0x01, 0x01
        /*0010*/ 	.byte	0x02, 0x03, 0x00, 0x00, 0x02, 0x06, 0x01, 0x00, 0x04, 0x0b, 0x08, 0x00, 0x09, 0x00, 0x00, 0x00
        /*0020*/ 	.byte	0x00, 0x00, 0x00, 0x00


//--------------------- .nv.info.conv2d_0         --------------------------
	.section	.nv.info.conv2d_0,"",@"SHT_CUDA_INFO"
	.sectionflags	@""
	.align	4


	//----- nvinfo : EIATTR_CUDA_API_VERSION
	.align		4
        /*0000*/ 	.byte	0x04, 0x37
        /*0002*/ 	.short	(.L_13 - .L_12)
.L_12:
        /*0004*/ 	.word	0x00000082


	//----- nvinfo : EIATTR_KPARAM_INFO
	.align		4
.L_13:
        /*0008*/ 	.byte	0x04, 0x17
        /*000a*/ 	.short	(.L_15 - .L_14)
.L_14:
        /*000c*/ 	.word	0x00000000
        /*0010*/ 	.short	0x0002
        /*0012*/ 	.short	0x0010
        /*0014*/ 	.byte	0x00, 0xf5, 0x21, 0x00


	//----- nvinfo : EIATTR_KPARAM_INFO
	.align		4
.L_15:
        /*0018*/ 	.byte	0x04, 0x17
        /*001a*/ 	.short	(.L_17 - .L_16)
.L_16:
        /*001c*/ 	.word	0x00000000
        /*0020*/ 	.short	0x0001
        /*0022*/ 	.short	0x0008
        /*0024*/ 	.byte	0x00, 0xf5, 0x21, 0x00


	//----- nvinfo : EIATTR_KPARAM_INFO
	.align		4
.L_17:
        /*0028*/ 	.byte	0x04, 0x17
        /*002a*/ 	.short	(.L_19 - .L_18)
.L_18:
        /*002c*/ 	.word	0x00000000
        /*0030*/ 	.short	0x0000
        /*0032*/ 	.short	0x0000
        /*0034*/ 	.byte	0x00, 0xf5, 0x21, 0x00


	//----- nvinfo : EIATTR_SPARSE_MMA_MASK
	.align		4
.L_19:
        /*0038*/ 	.byte	0x03, 0x50
        /*003a*/ 	.short	0x0000


	//----- nvinfo : EIATTR_MAXREG_COUNT
	.align		4
        /*003c*/ 	.byte	0x03, 0x1b
        /*003e*/ 	.short	0x00ff


	//----- nvinfo : EIATTR_NUM_BARRIERS
	.align		4
        /*0040*/ 	.byte	0x02, 0x4c
        /*0042*/ 	.byte	0x01
	.zero		1


	//----- nvinfo : EIATTR_MERCURY_ISA_VERSION
	.align		4
        /*0044*/ 	.byte	0x03, 0x5f
        /*0046*/ 	.short	0x0101


	//----- nvinfo : EIATTR_UNUSED_LOAD_BYTE_OFFSET
	.align		4
        /*0048*/ 	.byte	0x04, 0x44
        /*004a*/ 	.short	(.L_21 - .L_20)


	//   ....[0]....
.L_20:
        /*004c*/ 	.word	0x000006e0
        /*0050*/ 	.word	0x0000f0ff


	//   ....[1]....
        /*0054*/ 	.word	0x00000bd0
        /*0058*/ 	.word	0x0000f0ff


	//   ....[2]....
        /*005c*/ 	.word	0x00000fd0
        /*0060*/ 	.word	0x0000f0ff


	//   ....[3]....
        /*0064*/ 	.word	0x00001460
        /*0068*/ 	.word	0x0000f0ff


	//   ....[4]....
        /*006c*/ 	.word	0x00001870
        /*0070*/ 	.word	0x0000f0ff


	//   ....[5]....
        /*0074*/ 	.word	0x00001ce0
        /*0078*/ 	.word	0x0000f0ff


	//   ....[6]....
        /*007c*/ 	.word	0x000020a0
        /*0080*/ 	.word	0x0000f0ff


	//   ....[7]....
        /*0084*/ 	.word	0x00002590
        /*0088*/ 	.word	0x0000f0ff


	//   ....[8]....
        /*008c*/ 	.word	0x00002850
        /*0090*/ 	.word	0x0000f0ff


	//----- nvinfo : EIATTR_VRC_CTA_INIT_COUNT
	.align		4
.L_21:
        /*0094*/ 	.byte	0x02, 0x4a
	.zero		1
	.zero		1


	//----- nvinfo : EIATTR_EXIT_INSTR_OFFSETS
	.align		4
        /*0098*/ 	.byte	0x04, 0x1c
        /*009a*/ 	.short	(.L_23 - .L_22)


	//   ....[0]....
.L_22:
        /*009c*/ 	.word	0x00002db0


	//----- nvinfo : EIATTR_MAX_THREADS
	.align		4
.L_23:
        /*00a0*/ 	.byte	0x04, 0x05
        /*00a2*/ 	.short	(.L_25 - .L_24)
.L_24:
        /*00a4*/ 	.word	0x00000010
        /*00a8*/ 	.word	0x00000001
        /*00ac*/ 	.word	0x00000001


	//----- nvinfo : EIATTR_CBANK_PARAM_SIZE
	.align		4
.L_25:
        /*00b0*/ 	.byte	0x03, 0x19
        /*00b2*/ 	.short	0x0018


	//----- nvinfo : EIATTR_PARAM_CBANK
	.align		4
        /*00b4*/ 	.byte	0x04, 0x0a
        /*00b6*/ 	.short	(.L_27 - .L_26)
	.align		4
.L_26:
        /*00b8*/ 	.word	index@(.nv.constant0.conv2d_0)
        /*00bc*/ 	.short	0x0380
        /*00be*/ 	.short	0x0018


	//----- nvinfo : EIATTR_SW_WAR
	.align		4
.L_27:
        /*00c0*/ 	.byte	0x04, 0x36
        /*00c2*/ 	.short	(.L_29 - .L_28)
.L_28:
        /*00c4*/ 	.word	0x00000008
.L_29:


//--------------------- .nv.info.bgemm_0          --------------------------
	.section	.nv.info.bgemm_0,"",@"SHT_CUDA_INFO"
	.sectionflags	@""
	.align	4


	//----- nvinfo : EIATTR_CUDA_API_VERSION
	.align		4
        /*0000*/ 	.byte	0x04, 0x37
        /*0002*/ 	.short	(.L_31 - .L_30)
.L_30:
        /*0004*/ 	.word	0x00000082


	//----- nvinfo : EIATTR_KPARAM_INFO
	.align		4
.L_31:
        /*0008*/ 	.byte	0x04, 0x17
        /*000a*/ 	.short	(.L_33 - .L_32)
.L_32:
        /*000c*/ 	.word	0x00000000
        /*0010*/ 	.short	0x0002
        /*0012*/ 	.short	0x0010
        /*0014*/ 	.byte	0x00, 0xf5, 0x21, 0x00


	//----- nvinfo : EIATTR_KPARAM_INFO
	.align		4
.L_33:
        /*0018*/ 	.byte	0x04, 0x17
        /*001a*/ 	.short	(.L_35 - .L_34)
.L_34:
        /*001c*/ 	.word	0x00000000
        /*0020*/ 	.short	0x0001
        /*0022*/ 	.short	0x0008
        /*0024*/ 	.byte	0x00, 0xf5, 0x21, 0x00


	//----- nvinfo : EIATTR_KPARAM_INFO
	.align		4
.L_35:
        /*0028*/ 	.byte	0x04, 0x17
        /*002a*/ 	.short	(.L_37 - .L_36)
.L_36:
        /*002c*/ 	.word	0x00000000
        /*0030*/ 	.short	0x0000
        /*0032*/ 	.short	0x0000
        /*0034*/ 	.byte	0x00, 0xf5, 0x21, 0x00


	//----- nvinfo : EIATTR_SPARSE_MMA_MASK
	.align		4
.L_37:
        /*0038*/ 	.byte	0x03, 0x50
        /*003a*/ 	.short	0x0000


	//----- nvinfo : EIATTR_MAXREG_COUNT
	.align		4
        /*003c*/ 	.byte	0x03, 0x1b
        /*003e*/ 	.short	0x00ff


	//----- nvinfo : EIATTR_NUM_BARRIERS
	.align		4
        /*0040*/ 	.byte	0x02, 0x4c
        /*0042*/ 	.byte	0x01
	.zero		1


	//----- nvinfo : EIATTR_MERCURY_ISA_VERSION
	.align		4
        /*0044*/ 	.byte	0x03, 0x5f
        /*0046*/ 	.short	0x0101


	//----- nvinfo : EIATTR_VRC_CTA_INIT_COUNT
	.align		4
        /*0048*/ 	.byte	0x02, 0x4a
	.zero		1
	.zero		1


	//----- nvinfo : EIATTR_EXIT_INSTR_OFFSETS
	.align		4
        /*004c*/ 	.byte	0x04, 0x1c
        /*004e*/ 	.short	(.L_39 - .L_38)


	//   ....[0]....
.L_38:
        /*0050*/ 	.word	0x00001110


	//----- nvinfo : EIATTR_MAX_THREADS
	.align		4
.L_39:
        /*0054*/ 	.byte	0x04, 0x05
        /*0056*/ 	.short	(.L_41 - .L_40)
.L_40:
        /*0058*/ 	.word	0x00000040
        /*005c*/ 	.word	0x00000001
        /*0060*/ 	.word	0x00000001


	//----- nvinfo : EIATTR_CBANK_PARAM_SIZE
	.align		4
.L_41:
        /*0064*/ 	.byte	0x03, 0x19
        /*0066*/ 	.short	0x0018


	//----- nvinfo : EIATTR_PARAM_CBANK
	.align		4
        /*0068*/ 	.byte	0x04, 0x0a
        /*006a*/ 	.short	(.L_43 - .L_42)
	.align		4
.L_42:
        /*006c*/ 	.word	index@(.nv.constant0.bgemm_0)
        /*0070*/ 	.short	0x0380
        /*0072*/ 	.short	0x0018


	//----- nvinfo : EIATTR_SW_WAR
	.align		4
.L_43:
        /*0074*/ 	.byte	0x04, 0x36
        /*0076*/ 	.short	(.L_45 - .L_44)
.L_44:
        /*0078*/ 	.word	0x00000008
.L_45:


//--------------------- .nv.callgraph             --------------------------
	.section	.nv.callgraph,"",@"SHT_CUDA_CALLGRAPH"
	.align	4
	.sectionentsize	8
	.align		4
        /*0000*/ 	.word	0x00000000
	.align		4
        /*0004*/ 	.word	0xffffffff
	.align		4
        /*0008*/ 	.word	0x00000000
	.align		4
        /*000c*/ 	.word	0xfffffffe
	.align		4
        /*0010*/ 	.word	0x00000000
	.align		4
        /*0014*/ 	.word	0xfffffffd
	.align		4
        /*0018*/ 	.word	0x00000000
	.align		4
        /*001c*/ 	.word	0xfffffffc


//--------------------- .text.conv2d_0            --------------------------
	.section	.text.conv2d_0,"ax",@progbits
	.align	128
        .global         conv2d_0
        .type           conv2d_0,@function
        .size           conv2d_0,(.L_x_5 - conv2d_0)
        .other          conv2d_0,@"STO_CUDA_ENTRY STV_DEFAULT"
conv2d_0:
.text.conv2d_0:
[----:B------:R-:W-:Y:S01]  /*0000*/  LDC R1, c[0x0][0x37c] ;  /* 0x0000df00ff017b82 */ /* 0x000fe20000000800 */
[----:B------:R-:W0:Y:S07]  /*0010*/  S2R R0, SR_TID.Z ;  /* 0x0000000000007919 */ /* 0x000e2e0000002300 */
[----:B------:R-:W1:Y:S01]  /*0020*/  LDC.64 R8, c[0x0][0x390] ;  /* 0x0000e400ff087b82 */ /* 0x000e620000000a00 */
[----:B------:R-:W2:Y:S01]  /*0030*/  LDCU.64 UR4, c[0x0][0x388] ;  /* 0x00007100ff0477ac */ /* 0x000ea20008000a00 */
[----:B------:R-:W-:Y:S01]  /*0040*/  HFMA2 R62, -RZ, RZ, 0, 0 ;  /* 0x00000000ff3e7431 */ /* 0x000fe200000001ff */
[----:B------:R-:W3:Y:S01]  /*0050*/  S2R R2, SR_CTAID.Y ;  /* 0x0000000000027919 */ /* 0x000ee20000002600 */
[----:B------:R-:W-:-:S02]  /*0060*/  CS2R R60, SRZ ;  /* 0x00000000003c7805 */ /* 0x000fc4000001ff00 */
[----:B------:R-:W-:Y:S02]  /*0070*/  CS2R R44, SRZ ;  /* 0x00000000002c7805 */ /* 0x000fe4000001ff00 */
[----:B------:R-:W-:Y:S01]  /*0080*/  CS2R R46, SRZ ;  /* 0x00000000002e7805 */ /* 0x000fe2000001ff00 */
[----:B------:R-:W3:Y:S01]  /*0090*/  S2R R3, SR_CTAID.X ;  /* 0x0000000000037919 */ /* 0x000ee20000002500 */
[----:B------:R-:W4:Y:S01]  /*00a0*/  S2UR UR6, SR_CgaCtaId ;  /* 0x00000000000679c3 */ /* 0x000f220000008800 */
[----:B------:R-:W-:Y:S02]  /*00b0*/  CS2R R58, SRZ ;  /* 0x00000000003a7805 */ /* 0x000fe4000001ff00 */
[----:B------:R-:W-:Y:S01]  /*00c0*/  CS2R R38, SRZ ;  /* 0x0000000000267805 */ /* 0x000fe2000001ff00 */
[----:B------:R-:W5:Y:S01]  /*00d0*/  S2R R4, SR_CTAID.Z ;  /* 0x0000000000047919 */ /* 0x000f620000002700 */
[----:B------:R-:W-:Y:S02]  /*00e0*/  CS2R R42, SRZ ;  /* 0x00000000002a7805 */ /* 0x000fe4000001ff00 */
[----:B------:R-:W-:-:S02]  /*00f0*/  CS2R R48, SRZ ;  /* 0x0000000000307805 */ /* 0x000fc4000001ff00 */
[----:B------:R-:W-:Y:S02]  /*0100*/  CS2R R50, SRZ ;  /* 0x0000000000327805 */ /* 0x000fe4000001ff00 */
[----:B------:R-:W-:Y:S02]  /*0110*/  MOV R28, RZ ;  /* 0x000000ff001c7202 */ /* 0x000fe40000000f00 */
[----:B------:R-:W-:Y:S01]  /*0120*/  CS2R R26, SRZ ;  /* 0x00000000001a7805 */ /* 0x000fe2000001ff00 */
[----:B------:R-:W1:Y:S01]  /*0130*/  LDCU.64 UR8, c[0x0][0x358] ;  /* 0x00006b00ff0877ac */ /* 0x000e620008000a00 */
[C---:B0-----:R-:W-:Y:S02]  /*0140*/  ISETP.GE.U32.AND P3, PT, R0.reuse, 0x4, PT ;  /* 0x000000040000780c */ /* 0x041fe40003f66070 */
[C---:B------:R-:W-:Y:S02]  /*0150*/  SHF.L.U32 R5, R0.reuse, 0x1, RZ ;  /* 0x0000000100057819 */ /* 0x040fe400000006ff */
[----:B------:R-:W-:-:S02]  /*0160*/  ISETP.GE.U32.AND P1, PT, R0, 0x5, PT ;  /* 0x000000050000780c */ /* 0x000fc40003f26070 */
[----:B------:R-:W-:Y:S01]  /*0170*/  ISETP.GT.U32.AND P0, PT, R0, 0x4, PT ;  /* 0x000000040000780c */ /* 0x000fe20003f04070 */
[----:B---3--:R-:W-:Y:S01]  /*0180*/  IMAD R7, R2, 0x230, R3 ;  /* 0x0000023002077824 */ /* 0x008fe200078e0203 */
[----:B------:R-:W-:Y:S02]  /*0190*/  ISETP.GT.U32.AND P2, PT, R0, 0x3, PT ;  /* 0x000000030000780c */ /* 0x000fe40003f44070 */
[C---:B------:R-:W-:Y:S02]  /*01a0*/  IADD3 R6, PT, PT, R5.reuse, -0x9, RZ ;  /* 0xfffffff705067810 */ /* 0x040fe40007ffe0ff */
[----:B------:R-:W-:Y:S02]  /*01b0*/  IADD3 R10, PT, PT, R5, 0x1, RZ ;  /* 0x00000001050a7810 */ /* 0x000fe40007ffe0ff */
[----:B------:R-:W-:Y:S02]  /*01c0*/  SHF.L.U32 R7, R7, 0x1, RZ ;  /* 0x0000000107077819 */ /* 0x000fe400000006ff */
[----:B------:R-:W-:-:S02]  /*01d0*/  SEL R6, R5, R6, !P1 ;  /* 0x0000000605067207 */ /* 0x000fc40004800000 */
[----:B------:R-:W-:Y:S02]  /*01e0*/  @P3 IADD3 R10, PT, PT, R5, -0x8, RZ ;  /* 0xfffffff8050a3810 */ /* 0x000fe40007ffe0ff */
[C---:B------:R-:W-:Y:S01]  /*01f0*/  IADD3 R11, PT, PT, R7.reuse, 0x3100, RZ ;  /* 0x00003100070b7810 */ /* 0x040fe20007ffe0ff */
[----:B------:R-:W-:Y:S01]  /*0200*/  IMAD R6, R6, 0x70, RZ ;  /* 0x0000007006067824 */ /* 0x000fe200078e02ff */
[----:B------:R-:W-:Y:S01]  /*0210*/  SEL R55, RZ, 0x3100, !P0 ;  /* 0x00003100ff377807 */ /* 0x000fe20004000000 */
[----:B------:R-:W-:Y:S01]  /*0220*/  IMAD R10, R10, 0x70, RZ ;  /* 0x000000700a0a7824 */ /* 0x000fe200078e02ff */
[----:B------:R-:W-:Y:S02]  /*0230*/  SEL R53, RZ, 0x3100, !P2 ;  /* 0x00003100ff357807 */ /* 0x000fe40005000000 */
[----:B------:R-:W-:Y:S02]  /*0240*/  MOV R5, R11 ;  /* 0x0000000b00057202 */ /* 0x000fe40000000f00 */
[----:B------:R-:W-:-:S02]  /*0250*/  @!P0 IADD3 R5, PT, PT, R7, RZ, RZ ;  /* 0x000000ff07058210 */ /* 0x000fc40007ffe0ff */
[C---:B------:R-:W-:Y:S02]  /*0260*/  @!P2 IADD3 R11, PT, PT, R7.reuse, RZ, RZ ;  /* 0x000000ff070ba210 */ /* 0x040fe40007ffe0ff */
[C---:B------:R-:W-:Y:S02]  /*0270*/  IADD3 R55, P0, P1, R7.reuse, R55, R6 ;  /* 0x0000003707377210 */ /* 0x040fe4000791e006 */
[----:B------:R-:W-:Y:S02]  /*0280*/  IADD3 R53, P2, P3, R7, R53, R10 ;  /* 0x0000003507357210 */ /* 0x000fe40007b5e00a */
[----:B-----5:R-:W-:Y:S02]  /*0290*/  LEA R13, R4, R0, 0x4 ;  /* 0x00000000040d7211 */ /* 0x020fe400078e20ff */
[----:B------:R-:W-:Y:S02]  /*02a0*/  IADD3 R7, PT, PT, R6, R5, RZ ;  /* 0x0000000506077210 */ /* 0x000fe40007ffe0ff */
[----:B------:R-:W-:Y:S01]  /*02b0*/  IADD3.X R12, PT, PT, RZ, RZ, RZ, P0, P1 ;  /* 0x000000ffff0c7210 */ /* 0x000fe200007e24ff */
[----:B------:R-:W-:Y:S01]  /*02c0*/  IMAD R13, R13, 0x900, RZ ;  /* 0x000009000d0d7824 */ /* 0x000fe200078e02ff */
[----:B------:R-:W-:-:S02]  /*02d0*/  IADD3.X R6, PT, PT, RZ, RZ, RZ, P2, P3 ;  /* 0x000000ffff067210 */ /* 0x000fc400017e64ff */
[----:B--2---:R-:W-:Y:S01]  /*02e0*/  LEA R54, P0, R55, UR4, 0x2 ;  /* 0x0000000437367c11 */ /* 0x004fe2000f8010ff */
[----:B-1----:R-:W-:Y:S01]  /*02f0*/  IMAD.WIDE.U32 R8, R13, 0x4, R8 ;  /* 0x000000040d087825 */ /* 0x002fe200078e0008 */
[----:B------:R-:W-:Y:S01]  /*0300*/  LEA R52, P2, R53, UR4, 0x2 ;  /* 0x0000000435347c11 */ /* 0x000fe2000f8410ff */
[----:B------:R-:W-:Y:S01]  /*0310*/  UMOV UR4, 0x400 ;  /* 0x0000040000047882 */ /* 0x000fe20000000000 */
[----:B------:R-:W-:Y:S02]  /*0320*/  LEA.HI.X R55, R55, UR5, R12, 0x2, P0 ;  /* 0x0000000537377c11 */ /* 0x000fe400080f140c */
[----:B------:R-:W-:Y:S01]  /*0330*/  LEA.HI.X R53, R53, UR5, R6, 0x2, P2 ;  /* 0x0000000535357c11 */ /* 0x000fe200090f1406 */
[----:B------:R-:W-:Y:S01]  /*0340*/  UIADD3 UR5, UPT, UPT, UR4, 0x48, URZ ;  /* 0x0000004804057890 */ /* 0x000fe2000fffe0ff */
[----:B------:R-:W-:Y:S01]  /*0350*/  IADD3 R56, P1, PT, R8, 0x1200, RZ ;  /* 0x0000120008387810 */ /* 0x000fe20007f3e0ff */
[----:B----4-:R-:W-:Y:S01]  /*0360*/  ULEA UR4, UR6, UR4, 0x18 ;  /* 0x0000000406047291 */ /* 0x010fe2000f8ec0ff */
[----:B------:R-:W-:Y:S01]  /*0370*/  IADD3 R52, P2, PT, R52, 0x1c4, RZ ;  /* 0x000001c434347810 */ /* 0x000fe20007f5e0ff */
[----:B------:R-:W-:Y:S01]  /*0380*/  ULEA UR5, UR6, UR5, 0x18 ;  /* 0x0000000506057291 */ /* 0x000fe2000f8ec0ff */
[----:B------:R-:W-:-:S02]  /*0390*/  IADD3.X R57, PT, PT, RZ, R9, RZ, P1, !PT ;  /* 0x00000009ff397210 */ /* 0x000fc40000ffe4ff */
[----:B------:R-:W-:Y:S02]  /*03a0*/  IADD3 R54, P1, PT, R54, 0x1c4, RZ ;  /* 0x000001c436367810 */ /* 0x000fe40007f3e0ff */
[----:B------:R-:W-:Y:S02]  /*03b0*/  IADD3 R5, PT, PT, R10, R11, RZ ;  /* 0x0000000b0a057210 */ /* 0x000fe40007ffe0ff */
[C---:B------:R-:W-:Y:S02]  /*03c0*/  LEA R6, R0.reuse, UR5, 0x5 ;  /* 0x0000000500067c11 */ /* 0x040fe4000f8e28ff */
[C---:B------:R-:W-:Y:S02]  /*03d0*/  ISETP.GT.U32.AND P0, PT, R0.reuse, 0x8, PT ;  /* 0x000000080000780c */ /* 0x040fe40003f04070 */
[----:B------:R-:W-:Y:S01]  /*03e0*/  IADD3.X R55, PT, PT, RZ, R55, RZ, P1, !PT ;  /* 0x00000037ff377210 */ /* 0x000fe20000ffe4ff */
[----:B------:R-:W-:Y:S01]  /*03f0*/  IMAD R9, R0, -0x10, R6 ;  /* 0xfffffff000097824 */ /* 0x000fe200078e0206 */
[----:B------:R-:W-:-:S02]  /*0400*/  IADD3.X R53, PT, PT, RZ, R53, RZ, P2, !PT ;  /* 0x00000035ff357210 */ /* 0x000fc400017fe4ff */
[----:B------:R-:W-:Y:S01]  /*0410*/  LEA R8, R0, UR4, 0x3 ;  /* 0x0000000400087c11 */ /* 0x000fe2000f8e18ff */
[----:B------:R-:W-:-:S06]  /*0420*/  UMOV UR4, URZ ;  /* 0x000000ff00047c82 */ /* 0x000fcc0008000000 */
.L_x_0:
[----:B------:R-:W0:Y:S01]  /*0430*/  @!P0 LDC.64 R12, c[0x0][0x388] ;  /* 0x0000e200ff0c8b82 */ /* 0x000e220000000a00 */
[----:B------:R-:W2:Y:S04]  /*0440*/  LDG.E.CONSTANT R14, desc[UR8][R56.64+-0x900] ;  /* 0xfff70008380e7981 */ /* 0x000ea8000c1e9900 */
[----:B------:R-:W2:Y:S04]  /*0450*/  LDG.E.CONSTANT R15, desc[UR8][R56.64+-0x8dc] ;  /* 0xfff72408380f7981 */ /* 0x000ea8000c1e9900 */
[----:B------:R-:W3:Y:S04]  /*0460*/  LDG.E.CONSTANT R22, desc[UR8][R56.64] ;  /* 0x0000000838167981 */ /* 0x000ee8000c1e9900 */
[----:B------:R-:W3:Y:S04]  /*0470*/  LDG.E.CONSTANT R23, desc[UR8][R56.64+0x24] ;  /* 0x0000240838177981 */ /* 0x000ee8000c1e9900 */
[----:B------:R-:W4:Y:S04]  /*0480*/  LDG.E.CONSTANT R30, desc[UR8][R56.64+0x900] ;  /* 0x00090008381e7981 */ /* 0x000f28000c1e9900 */
[----:B------:R-:W4:Y:S01]  /*0490*/  LDG.E.CONSTANT R31, desc[UR8][R56.64+0x924] ;  /* 0x00092408381f7981 */ /* 0x000f22000c1e9900 */
[----:B0-----:R-:W-:-:S03]  /*04a0*/  @!P0 IMAD.WIDE.U32 R10, R7, 0x4, R12 ;  /* 0x00000004070a8825 */ /* 0x001fc600078e000c */
[----:B------:R-:W5:Y:S01]  /*04b0*/  LDG.E.CONSTANT R16, desc[UR8][R56.64+-0x8fc] ;  /* 0xfff7040838107981 */ /* 0x000f62000c1e9900 */
[----:B------:R-:W-:-:S03]  /*04c0*/  @!P0 IMAD.WIDE.U32 R12, R5, 0x4, R12 ;  /* 0x00000004050c8825 */ /* 0x000fc600078e000c */
[----:B------:R-:W5:Y:S04]  /*04d0*/  LDG.E.CONSTANT R17, desc[UR8][R56.64+-0x8d8] ;  /* 0xfff7280838117981 */ /* 0x000f68000c1e9900 */
[----:B------:R-:W2:Y:S04]  /*04e0*/  @!P0 LDG.E.CONSTANT R10, desc[UR8][R10.64] ;  /* 0x000000080a0a8981 */ /* 0x000ea8000c1e9900 */
[----:B------:R-:W5:Y:S04]  /*04f0*/  LDG.E.CONSTANT R18, desc[UR8][R56.64+0x4] ;  /* 0x0000040838127981 */ /* 0x000f68000c1e9900 */
[----:B------:R-:W5:Y:S04]  /*0500*/  LDG.E.CONSTANT R19, desc[UR8][R56.64+0x28] ;  /* 0x0000280838137981 */ /* 0x000f68000c1e9900 */
[----:B------:R-:W2:Y:S01]  /*0510*/  @!P0 LDG.E.CONSTANT R11, desc[UR8][R12.64] ;  /* 0x000000080c0b8981 */ /* 0x000ea2000c1e9900 */
[----:B------:R-:W-:Y:S06]  /*0520*/  BAR.SYNC.DEFER_BLOCKING 0x0 ;  /* 0x0000000000007b1d */ /* 0x000fec0000010000 */
[----:B------:R-:W3:Y:S04]  /*0530*/  LDG.E.CONSTANT R12, desc[UR8][R56.64+-0x1200] ;  /* 0xffee0008380c7981 */ /* 0x000ee8000c1e9900 */
[----:B------:R-:W3:Y:S04]  /*0540*/  LDG.E.CONSTANT R13, desc[UR8][R56.64+-0x11dc] ;  /* 0xffee2408380d7981 */ /* 0x000ee8000c1e9900 */
[----:B------:R-:W5:Y:S04]  /*0550*/  LDG.E.CONSTANT R24, desc[UR8][R56.64+0x904] ;  /* 0x0009040838187981 */ /* 0x000f68000c1e9900 */
[----:B------:R-:W5:Y:S01]  /*0560*/  LDG.E.CONSTANT R25, desc[UR8][R56.64+0x928] ;  /* 0x0009280838197981 */ /* 0x000f62000c1e9900 */
[----:B------:R-:W0:Y:S01]  /*0570*/  S2UR UR6, SR_CgaCtaId ;  /* 0x00000000000679c3 */ /* 0x000e220000008800 */
[----:B------:R-:W-:-:S02]  /*0580*/  UMOV UR5, 0x400 ;  /* 0x0000040000057882 */ /* 0x000fc40000000000 */
[----:B0-----:R-:W-:Y:S01]  /*0590*/  ULEA UR5, UR6, UR5, 0x18 ;  /* 0x0000000506057291 */ /* 0x001fe2000f8ec0ff */
[----:B--2---:R0:W-:Y:S01]  /*05a0*/  @!P0 STS.64 [R8], R10 ;  /* 0x0000000a08008388 */ /* 0x0041e20000000a00 */
[----:B------:R-:W-:-:S03]  /*05b0*/  ISETP.GT.U32.AND P0, PT, R0, 0x8, PT ;  /* 0x000000080000780c */ /* 0x000fc60003f04070 */
[----:B0-----:R-:W2:Y:S10]  /*05c0*/  LDG.E.CONSTANT R10, desc[UR8][R56.64+-0x11fc] ;  /* 0xffee0408380a7981 */ /* 0x001eb4000c1e9900 */
[----:B------:R-:W5:Y:S04]  /*05d0*/  @!P0 LDG.E.CONSTANT R20, desc[UR8][R54.64+-0x1c0] ;  /* 0xfffe400836148981 */ /* 0x000f68000c1e9900 */
[----:B------:R-:W5:Y:S04]  /*05e0*/  @!P0 LDG.E.CONSTANT R21, desc[UR8][R52.64+-0x1c0] ;  /* 0xfffe400834158981 */ /* 0x000f68000c1e9900 */
[----:B------:R-:W2:Y:S04]  /*05f0*/  LDG.E.CONSTANT R11, desc[UR8][R56.64+-0x11d8] ;  /* 0xffee2808380b7981 */ /* 0x000ea8000c1e9900 */
[----:B---3--:R-:W-:Y:S04]  /*0600*/  STS.64 [R6], R12 ;  /* 0x0000000c06007388 */ /* 0x008fe80000000a00 */
[----:B------:R-:W-:Y:S04]  /*0610*/  STS.64 [R6+0x8], R14 ;  /* 0x0000080e06007388 */ /* 0x000fe80000000a00 */
[----:B------:R-:W-:Y:S04]  /*0620*/  STS.64 [R6+0x10], R22 ;  /* 0x0000101606007388 */ /* 0x000fe80000000a00 */
[----:B----4-:R0:W-:Y:S01]  /*0630*/  STS.64 [R6+0x18], R30 ;  /* 0x0000181e06007388 */ /* 0x0101e20000000a00 */
[----:B------:R-:W-:Y:S06]  /*0640*/  BAR.SYNC.DEFER_BLOCKING 0x0 ;  /* 0x0000000000007b1d */ /* 0x000fec0000010000 */
[----:B------:R-:W3:Y:S04]  /*0650*/  @!P0 LDG.E.CONSTANT R32, desc[UR8][R54.64+-0x1bc] ;  /* 0xfffe440836208981 */ /* 0x000ee8000c1e9900 */
[----:B0-----:R-:W4:Y:S04]  /*0660*/  LDG.E.CONSTANT R30, desc[UR8][R56.64+-0x11f8] ;  /* 0xffee0808381e7981 */ /* 0x001f28000c1e9900 */
[----:B------:R-:W4:Y:S04]  /*0670*/  LDG.E.CONSTANT R31, desc[UR8][R56.64+-0x11d4] ;  /* 0xffee2c08381f7981 */ /* 0x000f28000c1e9900 */
[----:B------:R-:W-:Y:S04]  /*0680*/  LDS.64 R40, [R9] ;  /* 0x0000000009287984 */ /* 0x000fe80000000a00 */
[----:B------:R-:W-:Y:S04]  /*0690*/  LDS.64 R36, [R9+0x100] ;  /* 0x0001000009247984 */ /* 0x000fe80000000a00 */
[----:B------:R-:W-:Y:S04]  /*06a0*/  LDS.64 R34, [R9+0x8] ;  /* 0x0000080009227984 */ /* 0x000fe80000000a00 */
[----:B------:R-:W-:Y:S04]  /*06b0*/  LDS.64 R22, [R9+0x108] ;  /* 0x0001080009167984 */ /* 0x000fe80000000a00 */
[----:B------:R-:W0:Y:S04]  /*06c0*/  LDS R29, [UR5+0x8] ;  /* 0x00000805ff1d7984 */ /* 0x000e280008000800 */
[----:B------:R-:W1:Y:S04]  /*06d0*/  LDS R33, [UR5] ;  /* 0x00000005ff217984 */ /* 0x000e680008000800 */
[----:B------:R-:W-:Y:S04]  /*06e0*/  LDS.128 R12, [UR5+0x20] ;  /* 0x00002005ff0c7984 */ /* 0x000fe80008000c00 */
[----:B------:R-:W1:Y:S01]  /*06f0*/  LDS R14, [UR5+0x18] ;  /* 0x00001805ff0e7984 */ /* 0x000e620008000800 */
[-C--:B0-----:R-:W-:Y:S01]  /*0700*/  FFMA R46, R40, R29.reuse, R46 ;  /* 0x0000001d282e7223 */ /* 0x081fe2000000002e */
[-C--:B------:R-:W-:Y:S01]  /*0710*/  FFMA R48, R36, R29.reuse, R48 ;  /* 0x0000001d24307223 */ /* 0x080fe20000000030 */
[-C--:B------:R-:W-:Y:S01]  /*0720*/  FFMA R47, R34, R29.reuse, R47 ;  /* 0x0000001d222f7223 */ /* 0x080fe2000000002f */
[----:B------:R-:W-:-:S02]  /*0730*/  FFMA R50, R22, R29, R50 ;  /* 0x0000001d16327223 */ /* 0x000fc40000000032 */
[----:B------:R-:W0:Y:S01]  /*0740*/  LDS R29, [UR5+0x10] ;  /* 0x00001005ff1d7984 */ /* 0x000e220008000800 */
[C---:B-1----:R-:W-:Y:S01]  /*0750*/  FFMA R60, R33.reuse, R40, R60 ;  /* 0x00000028213c7223 */ /* 0x042fe2000000003c */
[C---:B------:R-:W-:Y:S01]  /*0760*/  FFMA R43, R33.reuse, R36, R43 ;  /* 0x00000024212b7223 */ /* 0x040fe2000000002b */
[C---:B------:R-:W-:Y:S01]  /*0770*/  FFMA R45, R33.reuse, R34, R45 ;  /* 0x00000022212d7223 */ /* 0x040fe2000000002d */
[----:B------:R-:W-:Y:S02]  /*0780*/  FFMA R49, R33, R22, R49 ;  /* 0x0000001621317223 */ /* 0x000fe40000000031 */
[----:B------:R-:W3:Y:S01]  /*0790*/  @!P0 LDG.E.CONSTANT R33, desc[UR8][R52.64+-0x1bc] ;  /* 0xfffe440834218981 */ /* 0x000ee2000c1e9900 */
[-C--:B------:R-:W-:Y:S01]  /*07a0*/  FFMA R61, R40, R14.reuse, R61 ;  /* 0x0000000e283d7223 */ /* 0x080fe2000000003d */
[-C--:B------:R-:W-:Y:S01]  /*07b0*/  FFMA R39, R36, R14.reuse, R39 ;  /* 0x0000000e24277223 */ /* 0x080fe20000000027 */
[-C--:B------:R-:W-:Y:S01]  /*07c0*/  FFMA R38, R34, R14.reuse, R38 ;  /* 0x0000000e22267223 */ /* 0x080fe20000000026 */
[----:B------:R-:W-:Y:S01]  /*07d0*/  FFMA R14, R22, R14, R28 ;  /* 0x0000000e160e7223 */ /* 0x000fe2000000001c */
[----:B------:R-:W-:Y:S01]  /*07e0*/  FFMA R42, R40, R12, R42 ;  /* 0x0000000c282a7223 */ /* 0x000fe2000000002a */
[----:B------:R-:W-:Y:S01]  /*07f0*/  FFMA R44, R12, R34, R44 ;  /* 0x000000220c2c7223 */ /* 0x000fe2000000002c */
[----:B------:R-:W4:Y:S01]  /*0800*/  LDG.E.CONSTANT R28, desc[UR8][R56.64+0x908] ;  /* 0x00090808381c7981 */ /* 0x000f22000c1e9900 */
[-C--:B0-----:R-:W-:Y:S01]  /*0810*/  FFMA R58, R36, R29.reuse, R58 ;  /* 0x0000001d243a7223 */ /* 0x081fe2000000003a */
[C---:B------:R-:W-:Y:S01]  /*0820*/  FFMA R51, R29.reuse, R22, R51 ;  /* 0x000000161d337223 */ /* 0x040fe20000000033 */
[----:B------:R-:W-:Y:S01]  /*0830*/  FFMA R62, R40, R29, R62 ;  /* 0x0000001d283e7223 */ /* 0x000fe2000000003e */
[----:B------:R-:W-:Y:S01]  /*0840*/  FFMA R59, R29, R34, R59 ;  /* 0x000000221d3b7223 */ /* 0x000fe2000000003b */
[----:B------:R-:W-:Y:S01]  /*0850*/  FFMA R36, R36, R12, R27 ;  /* 0x0000000c24247223 */ /* 0x000fe2000000001b */
[----:B------:R-:W-:Y:S01]  /*0860*/  FFMA R22, R12, R22, R26 ;  /* 0x000000160c167223 */ /* 0x000fe2000000001a */
[----:B------:R-:W0:Y:S04]  /*0870*/  LDS R40, [UR5+0x34] ;  /* 0x00003405ff287984 */ /* 0x000e280008000800 */
[----:B------:R-:W1:Y:S04]  /*0880*/  LDS R34, [UR5+0x3c] ;  /* 0x00003c05ff227984 */ /* 0x000e680008000800 */
[----:B------:R-:W1:Y:S01]  /*0890*/  LDS R12, [UR5+0x44] ;  /* 0x00004405ff0c7984 */ /* 0x000e620008000800 */
[----:B------:R-:W-:Y:S06]  /*08a0*/  BAR.SYNC.DEFER_BLOCKING 0x0 ;  /* 0x0000000000007b1d */ /* 0x000fec0000010000 */
[----:B------:R-:W4:Y:S04]  /*08b0*/  LDG.E.CONSTANT R26, desc[UR8][R56.64+0x8] ;  /* 0x00000808381a7981 */ /* 0x000f28000c1e9900 */
[----:B------:R-:W4:Y:S04]  /*08c0*/  LDG.E.CONSTANT R27, desc[UR8][R56.64+0x2c] ;  /* 0x00002c08381b7981 */ /* 0x000f28000c1e9900 */
[----:B------:R-:W4:Y:S04]  /*08d0*/  LDG.E.CONSTANT R29, desc[UR8][R56.64+0x92c] ;  /* 0x00092c08381d7981 */ /* 0x000f28000c1e9900 */
[----:B-----5:R5:W-:Y:S04]  /*08e0*/  @!P0 STS.64 [R8], R20 ;  /* 0x0000001408008388 */ /* 0x020be80000000a00 */
[----:B-----5:R-:W5:Y:S04]  /*08f0*/  LDG.E.CONSTANT R20, desc[UR8][R56.64+-0x8f8] ;  /* 0xfff7080838147981 */ /* 0x020f68000c1e9900 */
[----:B------:R-:W5:Y:S04]  /*0900*/  LDG.E.CONSTANT R21, desc[UR8][R56.64+-0x8d4] ;  /* 0xfff72c0838157981 */ /* 0x000f68000c1e9900 */
[----:B--2---:R2:W-:Y:S04]  /*0910*/  STS.64 [R6], R10 ;  /* 0x0000000a06007388 */ /* 0x0045e80000000a00 */
[----:B------:R-:W-:Y:S04]  /*0920*/  STS.64 [R6+0x8], R16 ;  /* 0x0000081006007388 */ /* 0x000fe80000000a00 */
[----:B------:R-:W-:Y:S04]  /*0930*/  STS.64 [R6+0x10], R18 ;  /* 0x0000101206007388 */ /* 0x000fe80000000a00 */
[----:B------:R-:W-:Y:S01]  /*0940*/  STS.64 [R6+0x18], R24 ;  /* 0x0000181806007388 */ /* 0x000fe20000000a00 */
[----:B------:R-:W-:Y:S01]  /*0950*/  BAR.SYNC.DEFER_BLOCKING 0x0 ;  /* 0x0000000000007b1d */ /* 0x000fe20000010000 */
[C---:B------:R-:W-:Y:S01]  /*0960*/  FFMA R60, R13.reuse, R41, R60 ;  /* 0x000000290d3c7223 */ /* 0x040fe2000000003c */
[C---:B------:R-:W-:Y:S01]  /*0970*/  FFMA R43, R13.reuse, R37, R43 ;  /* 0x000000250d2b7223 */ /* 0x040fe2000000002b */
[C---:B------:R-:W-:Y:S01]  /*0980*/  FFMA R45, R13.reuse, R35, R45 ;  /* 0x000000230d2d7223 */ /* 0x040fe2000000002d */
[----:B------:R-:W-:Y:S01]  /*0990*/  FFMA R49, R13, R23, R49 ;  /* 0x000000170d317223 */ /* 0x000fe20000000031 */
[C---:B------:R-:W-:Y:S01]  /*09a0*/  FFMA R46, R41.reuse, R15, R46 ;  /* 0x0000000f292e7223 */ /* 0x040fe2000000002e */
[C---:B0-----:R-:W-:Y:S01]  /*09b0*/  FFMA R62, R40.reuse, R41, R62 ;  /* 0x00000029283e7223 */ /* 0x041fe2000000003e */
[C---:B------:R-:W-:Y:S01]  /*09c0*/  FFMA R58, R40.reuse, R37, R58 ;  /* 0x00000025283a7223 */ /* 0x040fe2000000003a */
[C---:B------:R-:W-:Y:S01]  /*09d0*/  FFMA R59, R40.reuse, R35, R59 ;  /* 0x00000023283b7223 */ /* 0x040fe2000000003b */
[-C--:B------:R-:W-:Y:S01]  /*09e0*/  FFMA R51, R40, R23.reuse, R51 ;  /* 0x0000001728337223 */ /* 0x080fe20000000033 */
[-C--:B-1----:R-:W-:Y:S01]  /*09f0*/  FFMA R61, R41, R34.reuse, R61 ;  /* 0x00000022293d7223 */ /* 0x082fe2000000003d */
[----:B--2---:R-:W-:Y:S01]  /*0a00*/  FFMA R11, R34, R23, R14 ;  /* 0x00000017220b7223 */ /* 0x004fe2000000000e */
[C---:B------:R-:W-:Y:S01]  /*0a10*/  FFMA R42, R12.reuse, R41, R42 ;  /* 0x000000290c2a7223 */ /* 0x040fe2000000002a */
[----:B------:R-:W-:Y:S04]  /*0a20*/  LDS R14, [UR5] ;  /* 0x00000005ff0e7984 */ /* 0x000fe80008000800 */
[----:B------:R-:W-:Y:S04]  /*0a30*/  LDS R13, [UR5+0x8] ;  /* 0x00000805ff0d7984 */ /* 0x000fe80008000800 */
[----:B------:R-:W0:Y:S04]  /*0a40*/  LDS.64 R16, [R9] ;  /* 0x0000000009107984 */ /* 0x000e280000000a00 */
[----:B------:R-:W1:Y:S04]  /*0a50*/  LDS.64 R40, [R9+0x100] ;  /* 0x0001000009287984 */ /* 0x000e680000000a00 */
[----:B------:R-:W2:Y:S04]  /*0a60*/  LDS.64 R24, [R9+0x8] ;  /* 0x0000080009187984 */ /* 0x000ea80000000a00 */
[----:B------:R-:W3:Y:S01]  /*0a70*/  LDS.64 R18, [R9+0x108] ;  /* 0x0001080009127984 */ /* 0x000ee20000000a00 */
[----:B------:R-:W-:Y:S01]  /*0a80*/  FFMA R48, R37, R15, R48 ;  /* 0x0000000f25307223 */ /* 0x000fe20000000030 */
[C---:B------:R-:W-:Y:S01]  /*0a90*/  FFMA R47, R15.reuse, R35, R47 ;  /* 0x000000230f2f7223 */ /* 0x040fe2000000002f */
[----:B------:R-:W-:Y:S01]  /*0aa0*/  FFMA R50, R15, R23, R50 ;  /* 0x000000170f327223 */ /* 0x000fe20000000032 */
[C---:B------:R-:W-:Y:S01]  /*0ab0*/  FFMA R10, R12.reuse, R37, R36 ;  /* 0x000000250c0a7223 */ /* 0x040fe20000000024 */
[C---:B------:R-:W-:Y:S01]  /*0ac0*/  FFMA R44, R12.reuse, R35, R44 ;  /* 0x000000230c2c7223 */ /* 0x040fe2000000002c */
[----:B------:R-:W-:Y:S01]  /*0ad0*/  FFMA R23, R12, R23, R22 ;  /* 0x000000170c177223 */ /* 0x000fe20000000016 */
[----:B------:R-:W-:Y:S01]  /*0ae0*/  FFMA R38, R34, R35, R38 ;  /* 0x0000002322267223 */ /* 0x000fe20000000026 */
[----:B------:R-:W-:Y:S01]  /*0af0*/  FFMA R39, R37, R34, R39 ;  /* 0x0000002225277223 */ /* 0x000fe20000000027 */
[----:B------:R-:W3:Y:S04]  /*0b00*/  LDS R35, [UR5+0x10] ;  /* 0x00001005ff237984 */ /* 0x000ee80008000800 */
[----:B------:R-:W5:Y:S04]  /*0b10*/  @!P0 LDG.E.CONSTANT R22, desc[UR8][R54.64+-0x4] ;  /* 0xfffffc0836168981 */ /* 0x000f68000c1e9900 */
[----:B------:R-:W5:Y:S04]  /*0b20*/  LDG.E.CONSTANT R36, desc[UR8][R56.64+0xc] ;  /* 0x00000c0838247981 */ /* 0x000f68000c1e9900 */
[----:B------:R-:W5:Y:S04]  /*0b30*/  LDG.E.CONSTANT R37, desc[UR8][R56.64+0x30] ;  /* 0x0000300838257981 */ /* 0x000f68000c1e9900 */
[----:B------:R-:W5:Y:S01]  /*0b40*/  LDG.E.CONSTANT R34, desc[UR8][R56.64+0x90c] ;  /* 0x00090c0838227981 */ /* 0x000f62000c1e9900 */
[----:B0-----:R-:W-:Y:S01]  /*0b50*/  FFMA R60, R14, R16, R60 ;  /* 0x000000100e3c7223 */ /* 0x001fe2000000003c */
[-C--:B------:R-:W-:Y:S01]  /*0b60*/  FFMA R46, R16, R13.reuse, R46 ;  /* 0x0000000d102e7223 */ /* 0x080fe2000000002e */
[----:B-1----:R-:W-:Y:S01]  /*0b70*/  FFMA R43, R14, R40, R43 ;  /* 0x000000280e2b7223 */ /* 0x002fe2000000002b */
[-C--:B------:R-:W-:Y:S01]  /*0b80*/  FFMA R48, R40, R13.reuse, R48 ;  /* 0x0000000d28307223 */ /* 0x080fe20000000030 */
[----:B--2---:R-:W-:Y:S01]  /*0b90*/  FFMA R45, R14, R24, R45 ;  /* 0x000000180e2d7223 */ /* 0x004fe2000000002d */
[-C--:B------:R-:W-:Y:S01]  /*0ba0*/  FFMA R47, R24, R13.reuse, R47 ;  /* 0x0000000d182f7223 */ /* 0x080fe2000000002f */
[----:B---3--:R-:W-:Y:S01]  /*0bb0*/  FFMA R49, R14, R18, R49 ;  /* 0x000000120e317223 */ /* 0x008fe20000000031 */
[----:B------:R-:W-:-:S02]  /*0bc0*/  FFMA R50, R18, R13, R50 ;  /* 0x0000000d12327223 */ /* 0x000fc40000000032 */
[----:B------:R-:W0:Y:S04]  /*0bd0*/  LDS.128 R12, [UR5+0x20] ;  /* 0x00002005ff0c7984 */ /* 0x000e280008000c00 */
[----:B------:R-:W1:Y:S01]  /*0be0*/  LDS R14, [UR5+0x18] ;  /* 0x00001805ff0e7984 */ /* 0x000e620008000800 */
[-C--:B------:R-:W-:Y:S01]  /*0bf0*/  FFMA R62, R16, R35.reuse, R62 ;  /* 0x00000023103e7223 */ /* 0x080fe2000000003e */
[----:B------:R-:W-:Y:S01]  /*0c00*/  FFMA R58, R40, R35, R58 ;  /* 0x00000023283a7223 */ /* 0x000fe2000000003a */
[C---:B------:R-:W-:Y:S01]  /*0c10*/  FFMA R59, R35.reuse, R24, R59 ;  /* 0x00000018233b7223 */ /* 0x040fe2000000003b */
[----:B------:R-:W-:Y:S02]  /*0c20*/  FFMA R51, R35, R18, R51 ;  /* 0x0000001223337223 */ /* 0x000fe40000000033 */
[----:B------:R-:W2:Y:S01]  /*0c30*/  LDG.E.CONSTANT R35, desc[UR8][R56.64+0x930] ;  /* 0x0009300838237981 */ /* 0x000ea2000c1e9900 */
[----:B0-----:R-:W-:Y:S01]  /*0c40*/  FFMA R42, R16, R12, R42 ;  /* 0x0000000c102a7223 */ /* 0x001fe2000000002a */
[----:B------:R-:W-:Y:S01]  /*0c50*/  FFMA R44, R12, R24, R44 ;  /* 0x000000180c2c7223 */ /* 0x000fe2000000002c */
[-C--:B-1----:R-:W-:Y:S01]  /*0c60*/  FFMA R61, R16, R14.reuse, R61 ;  /* 0x0000000e103d7223 */ /* 0x082fe2000000003d */
[-C--:B------:R-:W-:Y:S01]  /*0c70*/  FFMA R39, R40, R14.reuse, R39 ;  /* 0x0000000e28277223 */ /* 0x080fe20000000027 */
[----:B------:R-:W-:Y:S01]  /*0c80*/  FFMA R38, R24, R14, R38 ;  /* 0x0000000e18267223 */ /* 0x000fe20000000026 */
[----:B------:R-:W-:Y:S01]  /*0c90*/  FFMA R16, R40, R12, R10 ;  /* 0x0000000c28107223 */ /* 0x000fe2000000000a */
[----:B------:R-:W-:Y:S01]  /*0ca0*/  FFMA R14, R18, R14, R11 ;  /* 0x0000000e120e7223 */ /* 0x000fe2000000000b */
[----:B------:R-:W-:Y:S01]  /*0cb0*/  FFMA R12, R12, R18, R23 ;  /* 0x000000120c0c7223 */ /* 0x000fe20000000017 */
[----:B------:R-:W0:Y:S04]  /*0cc0*/  LDS R40, [UR5+0x34] ;  /* 0x00003405ff287984 */ /* 0x000e280008000800 */
[----:B------:R-:W3:Y:S04]  /*0cd0*/  @!P0 LDG.E.CONSTANT R23, desc[UR8][R52.64+-0x4] ;  /* 0xfffffc0834178981 */ /* 0x000ee8000c1e9900 */
[----:B------:R-:W1:Y:S04]  /*0ce0*/  LDS R18, [UR5+0x3c] ;  /* 0x00003c05ff127984 */ /* 0x000e680008000800 */
[----:B------:R-:W1:Y:S04]  /*0cf0*/  LDS R24, [UR5+0x44] ;  /* 0x00004405ff187984 */ /* 0x000e680008000800 */
[----:B------:R-:W2:Y:S04]  /*0d00*/  LDG.E.CONSTANT R10, desc[UR8][R56.64+-0x11f4] ;  /* 0xffee0c08380a7981 */ /* 0x000ea8000c1e9900 */
[----:B------:R-:W2:Y:S01]  /*0d10*/  LDG.E.CONSTANT R11, desc[UR8][R56.64+-0x11d0] ;  /* 0xffee3008380b7981 */ /* 0x000ea2000c1e9900 */
[----:B------:R-:W-:Y:S06]  /*0d20*/  BAR.SYNC.DEFER_BLOCKING 0x0 ;  /* 0x0000000000007b1d */ /* 0x000fec0000010000 */
[----:B------:R4:W-:Y:S04]  /*0d30*/  @!P0 STS.64 [R8], R32 ;  /* 0x0000002008008388 */ /* 0x0009e80000000a00 */
[----:B----4-:R-:W4:Y:S04]  /*0d40*/  LDG.E.CONSTANT R32, desc[UR8][R56.64+-0x8f4] ;  /* 0xfff70c0838207981 */ /* 0x010f28000c1e9900 */
[----:B------:R-:W4:Y:S04]  /*0d50*/  LDG.E.CONSTANT R33, desc[UR8][R56.64+-0x8d0] ;  /* 0xfff7300838217981 */ /* 0x000f28000c1e9900 */
[----:B------:R1:W-:Y:S04]  /*0d60*/  STS.64 [R6], R30 ;  /* 0x0000001e06007388 */ /* 0x0003e80000000a00 */
[----:B------:R-:W-:Y:S04]  /*0d70*/  STS.64 [R6+0x10], R26 ;  /* 0x0000101a06007388 */ /* 0x000fe80000000a00 */
[----:B------:R-:W-:Y:S01]  /*0d80*/  STS.64 [R6+0x18], R28 ;  /* 0x0000181c06007388 */ /* 0x000fe20000000a00 */
        /* <DEDUP_REMOVED lines=10> */
[----:B------:R-:W-:Y:S01]  /*0e30*/  FFMA R31, R18, R19, R14 ;  /* 0x00000013121f7223 */ /* 0x000fe2000000000e */
[C---:B------:R-:W-:Y:S01]  /*0e40*/  FFMA R16, R24.reuse, R41, R16 ;  /* 0x0000002918107223 */ /* 0x040fe20000000010 */
[----:B-----5:R-:W-:Y:S01]  /*0e50*/  STS.64 [R6+0x8], R20 ;  /* 0x0000081406007388 */ /* 0x020fe20000000a00 */
[----:B------:R-:W-:Y:S06]  /*0e60*/  BAR.SYNC.DEFER_BLOCKING 0x0 ;  /* 0x0000000000007b1d */ /* 0x000fec0000010000 */
[----:B------:R-:W-:Y:S04]  /*0e70*/  LDS R14, [UR5] ;  /* 0x00000005ff0e7984 */ /* 0x000fe80008000800 */
[----:B------:R-:W-:Y:S04]  /*0e80*/  LDS R13, [UR5+0x8] ;  /* 0x00000805ff0d7984 */ /* 0x000fe80008000800 */
[----:B------:R-:W0:Y:S04]  /*0e90*/  LDS.64 R40, [R9] ;  /* 0x0000000009287984 */ /* 0x000e280000000a00 */
[----:B------:R-:W1:Y:S04]  /*0ea0*/  LDS.64 R20, [R9+0x100] ;  /* 0x0001000009147984 */ /* 0x000e680000000a00 */
[----:B------:R-:W5:Y:S04]  /*0eb0*/  LDS.64 R28, [R9+0x8] ;  /* 0x00000800091c7984 */ /* 0x000f680000000a00 */
[----:B------:R-:W5:Y:S01]  /*0ec0*/  LDS.64 R26, [R9+0x108] ;  /* 0x00010800091a7984 */ /* 0x000f620000000a00 */
[----:B------:R-:W-:Y:S01]  /*0ed0*/  FFMA R46, R17, R15, R46 ;  /* 0x0000000f112e7223 */ /* 0x000fe2000000002e */
[C---:B------:R-:W-:Y:S01]  /*0ee0*/  FFMA R47, R15.reuse, R25, R47 ;  /* 0x000000190f2f7223 */ /* 0x040fe2000000002f */
[----:B------:R-:W-:Y:S01]  /*0ef0*/  FFMA R50, R15, R19, R50 ;  /* 0x000000130f327223 */ /* 0x000fe20000000032 */
[----:B------:R-:W-:Y:S01]  /*0f00*/  FFMA R61, R17, R18, R61 ;  /* 0x00000012113d7223 */ /* 0x000fe2000000003d */
[C---:B------:R-:W-:Y:S01]  /*0f10*/  FFMA R17, R24.reuse, R17, R42 ;  /* 0x0000001118117223 */ /* 0x040fe2000000002a */
[C---:B------:R-:W-:Y:S01]  /*0f20*/  FFMA R44, R24.reuse, R25, R44 ;  /* 0x00000019182c7223 */ /* 0x040fe2000000002c */
[----:B------:R-:W-:-:S02]  /*0f30*/  FFMA R24, R24, R19, R12 ;  /* 0x0000001318187223 */ /* 0x000fc4000000000c */
[----:B------:R-:W5:Y:S01]  /*0f40*/  LDS R19, [UR5+0x10] ;  /* 0x00001005ff137984 */ /* 0x000f620008000800 */
[----:B0-----:R-:W-:Y:S01]  /*0f50*/  FFMA R60, R14, R40, R60 ;  /* 0x000000280e3c7223 */ /* 0x001fe2000000003c */
[-C--:B------:R-:W-:Y:S01]  /*0f60*/  FFMA R46, R40, R13.reuse, R46 ;  /* 0x0000000d282e7223 */ /* 0x080fe2000000002e */
[----:B-1----:R-:W-:Y:S01]  /*0f70*/  FFMA R43, R14, R20, R43 ;  /* 0x000000140e2b7223 */ /* 0x002fe2000000002b */
[-C--:B------:R-:W-:Y:S01]  /*0f80*/  FFMA R48, R20, R13.reuse, R48 ;  /* 0x0000000d14307223 */ /* 0x080fe20000000030 */
[----:B-----5:R-:W-:Y:S01]  /*0f90*/  FFMA R45, R14, R28, R45 ;  /* 0x0000001c0e2d7223 */ /* 0x020fe2000000002d */
[-C--:B------:R-:W-:Y:S01]  /*0fa0*/  FFMA R47, R28, R13.reuse, R47 ;  /* 0x0000000d1c2f7223 */ /* 0x080fe2000000002f */
[----:B------:R-:W-:Y:S01]  /*0fb0*/  FFMA R49, R14, R26, R49 ;  /* 0x0000001a0e317223 */ /* 0x000fe20000000031 */
[----:B------:R-:W-:Y:S02]  /*0fc0*/  FFMA R50, R26, R13, R50 ;  /* 0x0000000d1a327223 */ /* 0x000fe40000000032 */
[----:B------:R-:W-:Y:S04]  /*0fd0*/  LDS.128 R12, [UR5+0x20] ;  /* 0x00002005ff0c7984 */ /* 0x000fe80008000c00 */
[----:B------:R-:W0:Y:S01]  /*0fe0*/  LDS R14, [UR5+0x18] ;  /* 0x00001805ff0e7984 */ /* 0x000e220008000800 */
[----:B------:R-:W-:Y:S01]  /*0ff0*/  FFMA R38, R18, R25, R38 ;  /* 0x0000001912267223 */ /* 0x000fe20000000026 */
[-C--:B------:R-:W-:Y:S01]  /*1000*/  FFMA R62, R40, R19.reuse, R62 ;  /* 0x00000013283e7223 */ /* 0x080fe2000000003e */
[----:B------:R-:W-:Y:S01]  /*1010*/  FFMA R58, R20, R19, R58 ;  /* 0x00000013143a7223 */ /* 0x000fe2000000003a */
[C---:B------:R-:W-:Y:S01]  /*1020*/  FFMA R59, R19.reuse, R28, R59 ;  /* 0x0000001c133b7223 */ /* 0x040fe2000000003b */
[----:B------:R-:W-:Y:S01]  /*1030*/  FFMA R51, R19, R26, R51 ;  /* 0x0000001a13337223 */ /* 0x000fe20000000033 */
[----:B------:R-:W5:Y:S04]  /*1040*/  @!P0 LDG.E.CONSTANT R18, desc[UR8][R54.64] ;  /* 0x0000000836128981 */ /* 0x000f68000c1e9900 */
[----:B------:R-:W5:Y:S04]  /*1050*/  @!P0 LDG.E.CONSTANT R19, desc[UR8][R52.64] ;  /* 0x0000000834138981 */ /* 0x000f68000c1e9900 */
[----:B------:R-:W5:Y:S01]  /*1060*/  LDG.E.CONSTANT R25, desc[UR8][R56.64+0x34] ;  /* 0x0000340838197981 */ /* 0x000f62000c1e9900 */
[-C--:B0-----:R-:W-:Y:S01]  /*1070*/  FFMA R61, R40, R14.reuse, R61 ;  /* 0x0000000e283d7223 */ /* 0x081fe2000000003d */
[-C--:B------:R-:W-:Y:S01]  /*1080*/  FFMA R39, R20, R14.reuse, R39 ;  /* 0x0000000e14277223 */ /* 0x080fe20000000027 */
[-C--:B------:R-:W-:Y:S01]  /*1090*/  FFMA R38, R28, R14.reuse, R38 ;  /* 0x0000000e1c267223 */ /* 0x080fe20000000026 */
[----:B------:R-:W-:Y:S01]  /*10a0*/  FFMA R31, R26, R14, R31 ;  /* 0x0000000e1a1f7223 */ /* 0x000fe2000000001f */
[-C--:B------:R-:W-:Y:S01]  /*10b0*/  FFMA R40, R40, R12.reuse, R17 ;  /* 0x0000000c28287223 */ /* 0x080fe20000000011 */
[----:B------:R-:W-:Y:S01]  /*10c0*/  FFMA R14, R20, R12, R16 ;  /* 0x0000000c140e7223 */ /* 0x000fe20000000010 */
[----:B------:R-:W5:Y:S04]  /*10d0*/  LDG.E.CONSTANT R17, desc[UR8][R56.64+-0x11cc] ;  /* 0xffee340838117981 */ /* 0x000f68000c1e9900 */
[----:B------:R-:W5:Y:S01]  /*10e0*/  LDG.E.CONSTANT R16, desc[UR8][R56.64+-0x11f0] ;  /* 0xffee100838107981 */ /* 0x000f62000c1e9900 */
[C---:B------:R-:W-:Y:S01]  /*10f0*/  FFMA R44, R12.reuse, R28, R44 ;  /* 0x0000001c0c2c7223 */ /* 0x040fe2000000002c */
[----:B------:R-:W-:-:S02]  /*1100*/  FFMA R12, R12, R26, R24 ;  /* 0x0000001a0c0c7223 */ /* 0x000fc40000000018 */
[----:B------:R-:W0:Y:S04]  /*1110*/  LDS R28, [UR5+0x34] ;  /* 0x00003405ff1c7984 */ /* 0x000e280008000800 */
[----:B------:R-:W1:Y:S04]  /*1120*/  LDS R26, [UR5+0x3c] ;  /* 0x00003c05ff1a7984 */ /* 0x000e680008000800 */
[----:B------:R-:W1:Y:S01]  /*1130*/  LDS R20, [UR5+0x44] ;  /* 0x00004405ff147984 */ /* 0x000e620008000800 */
[----:B------:R-:W-:Y:S06]  /*1140*/  BAR.SYNC.DEFER_BLOCKING 0x0 ;  /* 0x0000000000007b1d */ /* 0x000fec0000010000 */
[----:B------:R-:W5:Y:S04]  /*1150*/  LDG.E.CONSTANT R24, desc[UR8][R56.64+0x10] ;  /* 0x0000100838187981 */ /* 0x000f68000c1e9900 */
[----:B---3--:R3:W-:Y:S04]  /*1160*/  @!P0 STS.64 [R8], R22 ;  /* 0x0000001608008388 */ /* 0x0087e80000000a00 */
[----:B--2---:R2:W-:Y:S04]  /*1170*/  STS.64 [R6], R10 ;  /* 0x0000000a06007388 */ /* 0x0045e80000000a00 */
[----:B---3--:R-:W3:Y:S04]  /*1180*/  LDG.E.CONSTANT R22, desc[UR8][R56.64+0x910] ;  /* 0x0009100838167981 */ /* 0x008ee8000c1e9900 */
[----:B--2---:R-:W2:Y:S04]  /*1190*/  LDG.E.CONSTANT R10, desc[UR8][R56.64+-0x8f0] ;  /* 0xfff71008380a7981 */ /* 0x004ea8000c1e9900 */
[----:B------:R-:W2:Y:S04]  /*11a0*/  LDG.E.CONSTANT R11, desc[UR8][R56.64+-0x8cc] ;  /* 0xfff73408380b7981 */ /* 0x000ea8000c1e9900 */
[----:B------:R-:W3:Y:S04]  /*11b0*/  LDG.E.CONSTANT R23, desc[UR8][R56.64+0x934] ;  /* 0x0009340838177981 */ /* 0x000ee8000c1e9900 */
[----:B------:R-:W-:Y:S04]  /*11c0*/  STS.64 [R6+0x10], R36 ;  /* 0x0000102406007388 */ /* 0x000fe80000000a00 */
[----:B------:R-:W-:Y:S04]  /*11d0*/  STS.64 [R6+0x18], R34 ;  /* 0x0000182206007388 */ /* 0x000fe80000000a00 */
[----:B----4-:R-:W-:Y:S01]  /*11e0*/  STS.64 [R6+0x8], R32 ;  /* 0x0000082006007388 */ /* 0x010fe20000000a00 */
[----:B------:R-:W-:Y:S01]  /*11f0*/  BAR.SYNC.DEFER_BLOCKING 0x0 ;  /* 0x0000000000007b1d */ /* 0x000fe20000010000 */
[----:B------:R-:W-:Y:S01]  /*1200*/  FFMA R43, R13, R21, R43 ;  /* 0x000000150d2b7223 */ /* 0x000fe2000000002b */
[----:B------:R-:W-:Y:S01]  /*1210*/  FFMA R48, R21, R15, R48 ;  /* 0x0000000f15307223 */ /* 0x000fe20000000030 */
[----:B0-----:R-:W-:Y:S01]  /*1220*/  FFMA R58, R28, R21, R58 ;  /* 0x000000151c3a7223 */ /* 0x001fe2000000003a */
[-C--:B-1----:R-:W-:Y:S01]  /*1230*/  FFMA R61, R41, R26.reuse, R61 ;  /* 0x0000001a293d7223 */ /* 0x082fe2000000003d */
[----:B------:R-:W-:Y:S01]  /*1240*/  FFMA R39, R21, R26, R39 ;  /* 0x0000001a15277223 */ /* 0x000fe20000000027 */
[C---:B------:R-:W-:Y:S01]  /*1250*/  FFMA R38, R26.reuse, R29, R38 ;  /* 0x0000001d1a267223 */ /* 0x040fe20000000026 */
[----:B------:R-:W-:Y:S01]  /*1260*/  FFMA R31, R26, R27, R31 ;  /* 0x0000001b1a1f7223 */ /* 0x000fe2000000001f */
[C---:B------:R-:W-:Y:S01]  /*1270*/  FFMA R60, R13.reuse, R41, R60 ;  /* 0x000000290d3c7223 */ /* 0x040fe2000000003c */
[C---:B------:R-:W-:Y:S01]  /*1280*/  FFMA R45, R13.reuse, R29, R45 ;  /* 0x0000001d0d2d7223 */ /* 0x040fe2000000002d */
[----:B------:R-:W-:Y:S01]  /*1290*/  FFMA R49, R13, R27, R49 ;  /* 0x0000001b0d317223 */ /* 0x000fe20000000031 */
[----:B------:R-:W-:Y:S01]  /*12a0*/  FFMA R46, R41, R15, R46 ;  /* 0x0000000f292e7223 */ /* 0x000fe2000000002e */
[-C--:B------:R-:W-:Y:S01]  /*12b0*/  FFMA R62, R28, R41.reuse, R62 ;  /* 0x000000291c3e7223 */ /* 0x080fe2000000003e */
[C---:B------:R-:W-:Y:S01]  /*12c0*/  FFMA R26, R20.reuse, R41, R40 ;  /* 0x00000029141a7223 */ /* 0x040fe20000000028 */
[----:B------:R-:W-:-:S02]  /*12d0*/  FFMA R21, R20, R21, R14 ;  /* 0x0000001514157223 */ /* 0x000fc4000000000e */
[----:B------:R-:W-:Y:S04]  /*12e0*/  LDS R14, [UR5] ;  /* 0x00000005ff0e7984 */ /* 0x000fe80008000800 */
[----:B------:R-:W-:Y:S04]  /*12f0*/  LDS R13, [UR5+0x8] ;  /* 0x00000805ff0d7984 */ /* 0x000fe80008000800 */
[----:B------:R-:W0:Y:S04]  /*1300*/  LDS.64 R36, [R9] ;  /* 0x0000000009247984 */ /* 0x000e280000000a00 */
[----:B------:R-:W1:Y:S04]  /*1310*/  LDS.64 R40, [R9+0x100] ;  /* 0x0001000009287984 */ /* 0x000e680000000a00 */
[----:B------:R-:W4:Y:S04]  /*1320*/  LDS.64 R34, [R9+0x8] ;  /* 0x0000080009227984 */ /* 0x000f280000000a00 */
[----:B------:R-:W4:Y:S01]  /*1330*/  LDS.64 R32, [R9+0x108] ;  /* 0x0001080009207984 */ /* 0x000f220000000a00 */
[C---:B------:R-:W-:Y:S01]  /*1340*/  FFMA R47, R15.reuse, R29, R47 ;  /* 0x0000001d0f2f7223 */ /* 0x040fe2000000002f */
[----:B------:R-:W-:Y:S01]  /*1350*/  FFMA R50, R15, R27, R50 ;  /* 0x0000001b0f327223 */ /* 0x000fe20000000032 */
[C---:B------:R-:W-:Y:S01]  /*1360*/  FFMA R44, R20.reuse, R29, R44 ;  /* 0x0000001d142c7223 */ /* 0x040fe2000000002c */
[-C--:B------:R-:W-:Y:S01]  /*1370*/  FFMA R20, R20, R27.reuse, R12 ;  /* 0x0000001b14147223 */ /* 0x080fe2000000000c */
[C---:B------:R-:W-:Y:S01]  /*1380*/  FFMA R51, R28.reuse, R27, R51 ;  /* 0x0000001b1c337223 */ /* 0x040fe20000000033 */
[----:B------:R-:W-:Y:S01]  /*1390*/  FFMA R59, R28, R29, R59 ;  /* 0x0000001d1c3b7223 */ /* 0x000fe2000000003b */
[----:B------:R-:W4:Y:S04]  /*13a0*/  LDS R27, [UR5+0x10] ;  /* 0x00001005ff1b7984 */ /* 0x000f280008000800 */
[----:B------:R-:W3:Y:S04]  /*13b0*/  @!P0 LDG.E.CONSTANT R28, desc[UR8][R54.64+0x4] ;  /* 0x00000408361c8981 */ /* 0x000ee8000c1e9900 */
[----:B------:R-:W3:Y:S04]  /*13c0*/  @!P0 LDG.E.CONSTANT R29, desc[UR8][R52.64+0x4] ;  /* 0x00000408341d8981 */ /* 0x000ee8000c1e9900 */
[----:B------:R-:W-:Y:S01]  /*13d0*/  LDS R30, [UR5+0x44] ;  /* 0x00004405ff1e7984 */ /* 0x000fe20008000800 */
[----:B0-----:R-:W-:Y:S01]  /*13e0*/  FFMA R60, R14, R36, R60 ;  /* 0x000000240e3c7223 */ /* 0x001fe2000000003c */
[-C--:B------:R-:W-:Y:S01]  /*13f0*/  FFMA R46, R36, R13.reuse, R46 ;  /* 0x0000000d242e7223 */ /* 0x080fe2000000002e */
[----:B-1----:R-:W-:Y:S01]  /*1400*/  FFMA R43, R14, R40, R43 ;  /* 0x000000280e2b7223 */ /* 0x002fe2000000002b */
[-C--:B------:R-:W-:Y:S01]  /*1410*/  FFMA R48, R40, R13.reuse, R48 ;  /* 0x0000000d28307223 */ /* 0x080fe20000000030 */
[----:B----4-:R-:W-:Y:S01]  /*1420*/  FFMA R45, R14, R34, R45 ;  /* 0x000000220e2d7223 */ /* 0x010fe2000000002d */
[-C--:B------:R-:W-:Y:S01]  /*1430*/  FFMA R47, R34, R13.reuse, R47 ;  /* 0x0000000d222f7223 */ /* 0x080fe2000000002f */
[----:B------:R-:W-:Y:S01]  /*1440*/  FFMA R49, R14, R32, R49 ;  /* 0x000000200e317223 */ /* 0x000fe20000000031 */
[----:B------:R-:W-:-:S02]  /*1450*/  FFMA R50, R32, R13, R50 ;  /* 0x0000000d20327223 */ /* 0x000fc40000000032 */
[----:B------:R-:W0:Y:S04]  /*1460*/  LDS.128 R12, [UR5+0x20] ;  /* 0x00002005ff0c7984 */ /* 0x000e280008000c00 */
[----:B------:R-:W1:Y:S01]  /*1470*/  LDS R14, [UR5+0x18] ;  /* 0x00001805ff0e7984 */ /* 0x000e620008000800 */
[-C--:B------:R-:W-:Y:S01]  /*1480*/  FFMA R62, R36, R27.reuse, R62 ;  /* 0x0000001b243e7223 */ /* 0x080fe2000000003e */
[----:B------:R-:W-:Y:S01]  /*1490*/  FFMA R58, R40, R27, R58 ;  /* 0x0000001b283a7223 */ /* 0x000fe2000000003a */
[C---:B------:R-:W-:Y:S01]  /*14a0*/  FFMA R59, R27.reuse, R34, R59 ;  /* 0x000000221b3b7223 */ /* 0x040fe2000000003b */
[----:B------:R-:W-:Y:S02]  /*14b0*/  FFMA R51, R27, R32, R51 ;  /* 0x000000201b337223 */ /* 0x000fe40000000033 */
[----:B------:R-:W4:Y:S01]  /*14c0*/  LDG.E.CONSTANT R27, desc[UR8][R56.64+-0x11c8] ;  /* 0xffee3808381b7981 */ /* 0x000f22000c1e9900 */
[----:B0-----:R-:W-:Y:S01]  /*14d0*/  FFMA R44, R12, R34, R44 ;  /* 0x000000220c2c7223 */ /* 0x001fe2000000002c */
[-C--:B-1----:R-:W-:Y:S01]  /*14e0*/  FFMA R61, R36, R14.reuse, R61 ;  /* 0x0000000e243d7223 */ /* 0x082fe2000000003d */
[-C--:B------:R-:W-:Y:S01]  /*14f0*/  FFMA R39, R40, R14.reuse, R39 ;  /* 0x0000000e28277223 */ /* 0x080fe20000000027 */
[-C--:B------:R-:W-:Y:S01]  /*1500*/  FFMA R38, R34, R14.reuse, R38 ;  /* 0x0000000e22267223 */ /* 0x080fe20000000026 */
[----:B------:R-:W-:Y:S01]  /*1510*/  FFMA R31, R32, R14, R31 ;  /* 0x0000000e201f7223 */ /* 0x000fe2000000001f */
[-C--:B------:R-:W-:Y:S01]  /*1520*/  FFMA R14, R36, R12.reuse, R26 ;  /* 0x0000000c240e7223 */ /* 0x080fe2000000001a */
[----:B------:R-:W-:Y:S01]  /*1530*/  FFMA R36, R40, R12, R21 ;  /* 0x0000000c28247223 */ /* 0x000fe20000000015 */
[----:B------:R-:W4:Y:S01]  /*1540*/  LDG.E.CONSTANT R26, desc[UR8][R56.64+-0x11ec] ;  /* 0xffee1408381a7981 */ /* 0x000f22000c1e9900 */
[----:B------:R-:W-:-:S03]  /*1550*/  FFMA R12, R12, R32, R20 ;  /* 0x000000200c0c7223 */ /* 0x000fc60000000014 */
[----:B------:R-:W0:Y:S04]  /*1560*/  LDS R34, [UR5+0x34] ;  /* 0x00003405ff227984 */ /* 0x000e280008000800 */
[----:B------:R-:W1:Y:S01]  /*1570*/  LDS R32, [UR5+0x3c] ;  /* 0x00003c05ff207984 */ /* 0x000e620008000800 */
[----:B------:R-:W-:Y:S06]  /*1580*/  BAR.SYNC.DEFER_BLOCKING 0x0 ;  /* 0x0000000000007b1d */ /* 0x000fec0000010000 */
[----:B------:R-:W4:Y:S04]  /*1590*/  LDG.E.CONSTANT R20, desc[UR8][R56.64+0x14] ;  /* 0x0000140838147981 */ /* 0x000f28000c1e9900 */
[----:B------:R-:W4:Y:S04]  /*15a0*/  LDG.E.CONSTANT R21, desc[UR8][R56.64+0x38] ;  /* 0x0000380838157981 */ /* 0x000f28000c1e9900 */
[----:B-----5:R5:W-:Y:S04]  /*15b0*/  @!P0 STS.64 [R8], R18 ;  /* 0x0000001208008388 */ /* 0x020be80000000a00 */
[----:B-----5:R-:W5:Y:S04]  /*15c0*/  LDG.E.CONSTANT R18, desc[UR8][R56.64+0x914] ;  /* 0x0009140838127981 */ /* 0x020f68000c1e9900 */
[----:B------:R-:W5:Y:S04]  /*15d0*/  LDG.E.CONSTANT R19, desc[UR8][R56.64+0x938] ;  /* 0x0009380838137981 */ /* 0x000f68000c1e9900 */
[----:B------:R0:W-:Y:S04]  /*15e0*/  STS.64 [R6], R16 ;  /* 0x0000001006007388 */ /* 0x0001e80000000a00 */
[----:B0-----:R-:W5:Y:S04]  /*15f0*/  LDG.E.CONSTANT R16, desc[UR8][R56.64+-0x8ec] ;  /* 0xfff7140838107981 */ /* 0x001f68000c1e9900 */
[----:B------:R-:W5:Y:S04]  /*1600*/  LDG.E.CONSTANT R17, desc[UR8][R56.64+-0x8c8] ;  /* 0xfff7380838117981 */ /* 0x000f68000c1e9900 */
[----:B------:R-:W-:Y:S01]  /*1610*/  STS.64 [R6+0x10], R24 ;  /* 0x0000101806007388 */ /* 0x000fe20000000a00 */
[----:B------:R-:W-:Y:S01]  /*1620*/  FFMA R60, R13, R37, R60 ;  /* 0x000000250d3c7223 */ /* 0x000fe2000000003c */
[C---:B------:R-:W-:Y:S01]  /*1630*/  FFMA R46, R37.reuse, R15, R46 ;  /* 0x0000000f252e7223 */ /* 0x040fe2000000002e */
[C---:B------:R-:W-:Y:S01]  /*1640*/  FFMA R62, R34.reuse, R37, R62 ;  /* 0x00000025223e7223 */ /* 0x040fe2000000003e */
[-C--:B-1----:R-:W-:Y:S01]  /*1650*/  FFMA R61, R37, R32.reuse, R61 ;  /* 0x00000020253d7223 */ /* 0x082fe2000000003d */
[C---:B------:R-:W-:Y:S01]  /*1660*/  FFMA R43, R13.reuse, R41, R43 ;  /* 0x000000290d2b7223 */ /* 0x040fe2000000002b */
[C---:B------:R-:W-:Y:S01]  /*1670*/  FFMA R45, R13.reuse, R35, R45 ;  /* 0x000000230d2d7223 */ /* 0x040fe2000000002d */
[----:B------:R-:W-:Y:S01]  /*1680*/  FFMA R49, R13, R33, R49 ;  /* 0x000000210d317223 */ /* 0x000fe20000000031 */
[C---:B------:R-:W-:Y:S01]  /*1690*/  FFMA R48, R41.reuse, R15, R48 ;  /* 0x0000000f29307223 */ /* 0x040fe20000000030 */
[----:B------:R-:W-:Y:S01]  /*16a0*/  FFMA R58, R34, R41, R58 ;  /* 0x00000029223a7223 */ /* 0x000fe2000000003a */
[----:B------:R-:W-:Y:S01]  /*16b0*/  FFMA R39, R41, R32, R39 ;  /* 0x0000002029277223 */ /* 0x000fe20000000027 */
[C---:B------:R-:W-:Y:S01]  /*16c0*/  FFMA R37, R30.reuse, R37, R14 ;  /* 0x000000251e257223 */ /* 0x040fe2000000000e */
[C---:B------:R-:W-:Y:S01]  /*16d0*/  FFMA R36, R30.reuse, R41, R36 ;  /* 0x000000291e247223 */ /* 0x040fe20000000024 */
[----:B--2---:R-:W-:Y:S04]  /*16e0*/  STS.64 [R6+0x8], R10 ;  /* 0x0000080a06007388 */ /* 0x004fe80000000a00 */
[----:B---3--:R-:W-:Y:S01]  /*16f0*/  STS.64 [R6+0x18], R22 ;  /* 0x0000181606007388 */ /* 0x008fe20000000a00 */
[----:B------:R-:W-:Y:S06]  /*1700*/  BAR.SYNC.DEFER_BLOCKING 0x0 ;  /* 0x0000000000007b1d */ /* 0x000fec0000010000 */
[----:B------:R-:W-:Y:S04]  /*1710*/  LDS R14, [UR5] ;  /* 0x00000005ff0e7984 */ /* 0x000fe80008000800 */
[----:B------:R-:W-:Y:S04]  /*1720*/  LDS R13, [UR5+0x8] ;  /* 0x00000805ff0d7984 */ /* 0x000fe80008000800 */
[----:B------:R-:W0:Y:S04]  /*1730*/  LDS.64 R40, [R9] ;  /* 0x0000000009287984 */ /* 0x000e280000000a00 */
[----:B------:R-:W1:Y:S04]  /*1740*/  LDS.64 R24, [R9+0x100] ;  /* 0x0001000009187984 */ /* 0x000e680000000a00 */
[----:B------:R-:W2:Y:S04]  /*1750*/  LDS.64 R22, [R9+0x8] ;  /* 0x0000080009167984 */ /* 0x000ea80000000a00 */
[----:B------:R-:W3:Y:S01]  /*1760*/  LDS.64 R10, [R9+0x108] ;  /* 0x00010800090a7984 */ /* 0x000ee20000000a00 */
[C---:B------:R-:W-:Y:S01]  /*1770*/  FFMA R47, R15.reuse, R35, R47 ;  /* 0x000000230f2f7223 */ /* 0x040fe2000000002f */
[----:B------:R-:W-:Y:S01]  /*1780*/  FFMA R50, R15, R33, R50 ;  /* 0x000000210f327223 */ /* 0x000fe20000000032 */
[C---:B------:R-:W-:Y:S01]  /*1790*/  FFMA R44, R30.reuse, R35, R44 ;  /* 0x000000231e2c7223 */ /* 0x040fe2000000002c */
[-C--:B------:R-:W-:Y:S01]  /*17a0*/  FFMA R30, R30, R33.reuse, R12 ;  /* 0x000000211e1e7223 */ /* 0x080fe2000000000c */
[-C--:B------:R-:W-:Y:S01]  /*17b0*/  FFMA R51, R34, R33.reuse, R51 ;  /* 0x0000002122337223 */ /* 0x080fe20000000033 */
[----:B------:R-:W-:Y:S01]  /*17c0*/  FFMA R31, R32, R33, R31 ;  /* 0x00000021201f7223 */ /* 0x000fe2000000001f */
[----:B------:R-:W-:Y:S04]  /*17d0*/  LDS R42, [UR5+0x44] ;  /* 0x00004405ff2a7984 */ /* 0x000fe80008000800 */
[----:B------:R-:W3:Y:S01]  /*17e0*/  LDS R33, [UR5+0x10] ;  /* 0x00001005ff217984 */ /* 0x000ee20008000800 */
        /* <DEDUP_REMOVED lines=12> */
[-C--:B------:R-:W-:Y:S01]  /*18b0*/  FFMA R38, R32, R35.reuse, R38 ;  /* 0x0000002320267223 */ /* 0x080fe20000000026 */
[----:B------:R-:W-:Y:S01]  /*18c0*/  FFMA R59, R34, R35, R59 ;  /* 0x00000023223b7223 */ /* 0x000fe2000000003b */
[C---:B------:R-:W-:Y:S01]  /*18d0*/  FFMA R51, R33.reuse, R10, R51 ;  /* 0x0000000a21337223 */ /* 0x040fe20000000033 */
[----:B------:R-:W2:Y:S01]  /*18e0*/  @!P0 LDG.E.CONSTANT R34, desc[UR8][R54.64+0x1bc] ;  /* 0x0001bc0836228981 */ /* 0x000ea2000c1e9900 */
[-C--:B0-----:R-:W-:Y:S01]  /*18f0*/  FFMA R37, R40, R12.reuse, R37 ;  /* 0x0000000c28257223 */ /* 0x081fe20000000025 */
[----:B------:R-:W-:Y:S01]  /*1900*/  FFMA R36, R24, R12, R36 ;  /* 0x0000000c18247223 */ /* 0x000fe20000000024 */
[-C--:B-1----:R-:W-:Y:S01]  /*1910*/  FFMA R61, R40, R14.reuse, R61 ;  /* 0x0000000e283d7223 */ /* 0x082fe2000000003d */
[-C--:B------:R-:W-:Y:S01]  /*1920*/  FFMA R39, R24, R14.reuse, R39 ;  /* 0x0000000e18277223 */ /* 0x080fe20000000027 */
[----:B------:R-:W-:Y:S04]  /*1930*/  LDS R40, [UR5+0x3c] ;  /* 0x00003c05ff287984 */ /* 0x000fe80008000800 */
[----:B------:R-:W0:Y:S01]  /*1940*/  LDS R24, [UR5+0x34] ;  /* 0x00003405ff187984 */ /* 0x000e220008000800 */
[----:B------:R-:W-:Y:S01]  /*1950*/  BAR.SYNC.DEFER_BLOCKING 0x0 ;  /* 0x0000000000007b1d */ /* 0x000fe20000010000 */
[----:B------:R-:W-:Y:S01]  /*1960*/  FFMA R38, R22, R14, R38 ;  /* 0x0000000e16267223 */ /* 0x000fe20000000026 */
[-C--:B------:R-:W-:Y:S01]  /*1970*/  FFMA R44, R12, R22.reuse, R44 ;  /* 0x000000160c2c7223 */ /* 0x080fe2000000002c */
[----:B------:R-:W-:Y:S01]  /*1980*/  FFMA R59, R33, R22, R59 ;  /* 0x00000016213b7223 */ /* 0x000fe2000000003b */
[----:B------:R-:W-:Y:S01]  /*1990*/  FFMA R14, R10, R14, R31 ;  /* 0x0000000e0a0e7223 */ /* 0x000fe2000000001f */
[----:B------:R-:W-:Y:S01]  /*19a0*/  FFMA R12, R12, R10, R30 ;  /* 0x0000000a0c0c7223 */ /* 0x000fe2000000001e */
[----:B------:R-:W2:Y:S04]  /*19b0*/  @!P0 LDG.E.CONSTANT R35, desc[UR8][R52.64+0x1bc] ;  /* 0x0001bc0834238981 */ /* 0x000ea8000c1e9900 */
[----:B------:R-:W3:Y:S04]  /*19c0*/  LDG.E.CONSTANT R32, desc[UR8][R56.64+-0x11e8] ;  /* 0xffee180838207981 */ /* 0x000ee8000c1e9900 */
[----:B------:R-:W3:Y:S04]  /*19d0*/  LDG.E.CONSTANT R33, desc[UR8][R56.64+-0x11c4] ;  /* 0xffee3c0838217981 */ /* 0x000ee8000c1e9900 */
[----:B------:R-:W3:Y:S04]  /*19e0*/  LDG.E.CONSTANT R30, desc[UR8][R56.64+-0x8e8] ;  /* 0xfff71808381e7981 */ /* 0x000ee8000c1e9900 */
[----:B------:R1:W-:Y:S04]  /*19f0*/  @!P0 STS.64 [R8], R28 ;  /* 0x0000001c08008388 */ /* 0x0003e80000000a00 */
[----:B----4-:R4:W-:Y:S04]  /*1a00*/  STS.64 [R6], R26 ;  /* 0x0000001a06007388 */ /* 0x0109e80000000a00 */
[----:B------:R-:W3:Y:S04]  /*1a10*/  LDG.E.CONSTANT R31, desc[UR8][R56.64+-0x8c4] ;  /* 0xfff73c08381f7981 */ /* 0x000ee8000c1e9900 */
[----:B-1----:R-:W3:Y:S04]  /*1a20*/  LDG.E.CONSTANT R28, desc[UR8][R56.64+0x18] ;  /* 0x00001808381c7981 */ /* 0x002ee8000c1e9900 */
[----:B------:R-:W3:Y:S04]  /*1a30*/  LDG.E.CONSTANT R29, desc[UR8][R56.64+0x3c] ;  /* 0x00003c08381d7981 */ /* 0x000ee8000c1e9900 */
[----:B----4-:R-:W4:Y:S04]  /*1a40*/  LDG.E.CONSTANT R26, desc[UR8][R56.64+0x918] ;  /* 0x00091808381a7981 */ /* 0x010f28000c1e9900 */
[----:B------:R-:W4:Y:S04]  /*1a50*/  LDG.E.CONSTANT R27, desc[UR8][R56.64+0x93c] ;  /* 0x00093c08381b7981 */ /* 0x000f28000c1e9900 */
[----:B------:R-:W-:Y:S04]  /*1a60*/  STS.64 [R6+0x10], R20 ;  /* 0x0000101406007388 */ /* 0x000fe80000000a00 */
[----:B-----5:R-:W-:Y:S01]  /*1a70*/  STS.64 [R6+0x18], R18 ;  /* 0x0000181206007388 */ /* 0x020fe20000000a00 */
[C---:B0-----:R-:W-:Y:S01]  /*1a80*/  FFMA R10, R24.reuse, R41, R62 ;  /* 0x00000029180a7223 */ /* 0x041fe2000000003e */
[C---:B------:R-:W-:Y:S01]  /*1a90*/  FFMA R58, R24.reuse, R25, R58 ;  /* 0x00000019183a7223 */ /* 0x040fe2000000003a */
[C---:B------:R-:W-:Y:S01]  /*1aa0*/  FFMA R59, R24.reuse, R23, R59 ;  /* 0x00000017183b7223 */ /* 0x040fe2000000003b */
[----:B------:R-:W-:Y:S01]  /*1ab0*/  FFMA R51, R24, R11, R51 ;  /* 0x0000000b18337223 */ /* 0x000fe20000000033 */
[----:B------:R-:W-:Y:S01]  /*1ac0*/  FFMA R60, R13, R41, R60 ;  /* 0x000000290d3c7223 */ /* 0x000fe2000000003c */
[C---:B------:R-:W-:Y:S01]  /*1ad0*/  FFMA R46, R41.reuse, R15, R46 ;  /* 0x0000000f292e7223 */ /* 0x040fe2000000002e */
[-C--:B------:R-:W-:Y:S01]  /*1ae0*/  FFMA R24, R41, R40.reuse, R61 ;  /* 0x0000002829187223 */ /* 0x080fe2000000003d */
[----:B------:R-:W-:Y:S01]  /*1af0*/  FFMA R39, R25, R40, R39 ;  /* 0x0000002819277223 */ /* 0x000fe20000000027 */
[C---:B------:R-:W-:Y:S01]  /*1b00*/  FFMA R38, R40.reuse, R23, R38 ;  /* 0x0000001728267223 */ /* 0x040fe20000000026 */
[C---:B------:R-:W-:Y:S01]  /*1b10*/  FFMA R43, R13.reuse, R25, R43 ;  /* 0x000000190d2b7223 */ /* 0x040fe2000000002b */
[C---:B------:R-:W-:Y:S01]  /*1b20*/  FFMA R45, R13.reuse, R23, R45 ;  /* 0x000000170d2d7223 */ /* 0x040fe2000000002d */
[-C--:B------:R-:W-:Y:S01]  /*1b30*/  FFMA R49, R13, R11.reuse, R49 ;  /* 0x0000000b0d317223 */ /* 0x080fe20000000031 */
[----:B------:R-:W-:Y:S01]  /*1b40*/  FFMA R40, R40, R11, R14 ;  /* 0x0000000b28287223 */ /* 0x000fe2000000000e */
[C---:B------:R-:W-:Y:S01]  /*1b50*/  FFMA R41, R42.reuse, R41, R37 ;  /* 0x000000292a297223 */ /* 0x040fe20000000025 */
[C---:B------:R-:W-:Y:S01]  /*1b60*/  FFMA R22, R42.reuse, R25, R36 ;  /* 0x000000192a167223 */ /* 0x040fe20000000024 */
[----:B------:R-:W-:Y:S01]  /*1b70*/  STS.64 [R6+0x8], R16 ;  /* 0x0000081006007388 */ /* 0x000fe20000000a00 */
        /* <DEDUP_REMOVED lines=10> */
[C---:B------:R-:W-:Y:S01]  /*1c20*/  FFMA R44, R42.reuse, R23, R44 ;  /* 0x000000172a2c7223 */ /* 0x040fe2000000002c */
[----:B------:R-:W-:Y:S01]  /*1c30*/  FFMA R42, R42, R11, R12 ;  /* 0x0000000b2a2a7223 */ /* 0x000fe2000000000c */
[----:B------:R-:W5:Y:S04]  /*1c40*/  LDS R25, [UR5+0x10] ;  /* 0x00001005ff197984 */ /* 0x000f680008000800 */
        /* <DEDUP_REMOVED lines=8> */
[----:B------:R-:W-:-:S02]  /*1cd0*/  FFMA R50, R18, R13, R50 ;  /* 0x0000000d12327223 */ /* 0x000fc40000000032 */
[----:B------:R-:W0:Y:S01]  /*1ce0*/  LDS.128 R12, [UR5+0x20] ;  /* 0x00002005ff0c7984 */ /* 0x000e220008000c00 */
[-C--:B------:R-:W-:Y:S01]  /*1cf0*/  FFMA R10, R36, R25.reuse, R10 ;  /* 0x00000019240a7223 */ /* 0x080fe2000000000a */
[C---:B------:R-:W-:Y:S01]  /*1d00*/  FFMA R11, R20.reuse, R25, R58 ;  /* 0x00000019140b7223 */ /* 0x040fe2000000003a */
[C---:B------:R-:W-:Y:S01]  /*1d10*/  FFMA R59, R25.reuse, R16, R59 ;  /* 0x00000010193b7223 */ /* 0x040fe2000000003b */
[----:B------:R-:W-:Y:S01]  /*1d20*/  FFMA R51, R25, R18, R51 ;  /* 0x0000001219337223 */ /* 0x000fe20000000033 */
[-C--:B------:R-:W-:Y:S01]  /*1d30*/  FFMA R39, R20, R23.reuse, R39 ;  /* 0x0000001714277223 */ /* 0x080fe20000000027 */
[-C--:B------:R-:W-:Y:S01]  /*1d40*/  FFMA R38, R16, R23.reuse, R38 ;  /* 0x0000001710267223 */ /* 0x080fe20000000026 */
[-C--:B------:R-:W-:Y:S01]  /*1d50*/  FFMA R40, R18, R23.reuse, R40 ;  /* 0x0000001712287223 */ /* 0x080fe20000000028 */
[----:B------:R-:W5:Y:S04]  /*1d60*/  LDG.E.CONSTANT R25, desc[UR8][R56.64+-0x11c0] ;  /* 0xffee400838197981 */ /* 0x000f68000c1e9900 */
[----:B------:R-:W1:Y:S01]  /*1d70*/  LDS R58, [UR5+0x3c] ;  /* 0x00003c05ff3a7984 */ /* 0x000e620008000800 */
[C---:B0-----:R-:W-:Y:S01]  /*1d80*/  FFMA R14, R36.reuse, R23, R24 ;  /* 0x00000017240e7223 */ /* 0x041fe20000000018 */
[-C--:B------:R-:W-:Y:S01]  /*1d90*/  FFMA R41, R36, R12.reuse, R41 ;  /* 0x0000000c24297223 */ /* 0x080fe20000000029 */
[----:B------:R-:W-:Y:S01]  /*1da0*/  FFMA R36, R20, R12, R22 ;  /* 0x0000000c14247223 */ /* 0x000fe20000000016 */
[----:B------:R-:W5:Y:S04]  /*1db0*/  @!P0 LDG.E.CONSTANT R23, desc[UR8][R52.64+0x1c0] ;  /* 0x0001c00834178981 */ /* 0x000f68000c1e9900 */
[----:B------:R-:W5:Y:S04]  /*1dc0*/  @!P0 LDG.E.CONSTANT R22, desc[UR8][R54.64+0x1c0] ;  /* 0x0001c00836168981 */ /* 0x000f68000c1e9900 */
[----:B------:R-:W5:Y:S01]  /*1dd0*/  LDG.E.CONSTANT R24, desc[UR8][R56.64+-0x11e4] ;  /* 0xffee1c0838187981 */ /* 0x000f62000c1e9900 */
[----:B------:R-:W-:-:S03]  /*1de0*/  FFMA R16, R12, R16, R44 ;  /* 0x000000100c107223 */ /* 0x000fc6000000002c */
[----:B------:R-:W0:Y:S04]  /*1df0*/  LDS R20, [UR5+0x34] ;  /* 0x00003405ff147984 */ /* 0x000e280008000800 */
[----:B------:R-:W0:Y:S01]  /*1e00*/  LDS R44, [UR5+0x44] ;  /* 0x00004405ff2c7984 */ /* 0x000e220008000800 */
[----:B------:R-:W-:Y:S01]  /*1e10*/  BAR.SYNC.DEFER_BLOCKING 0x0 ;  /* 0x0000000000007b1d */ /* 0x000fe20000010000 */
[----:B------:R-:W-:Y:S01]  /*1e20*/  FFMA R42, R12, R18, R42 ;  /* 0x000000120c2a7223 */ /* 0x000fe2000000002a */
[C---:B------:R-:W-:Y:S01]  /*1e30*/  FFMA R18, R13.reuse, R37, R60 ;  /* 0x000000250d127223 */ /* 0x040fe2000000003c */
[C---:B------:R-:W-:Y:S01]  /*1e40*/  FFMA R43, R13.reuse, R21, R43 ;  /* 0x000000150d2b7223 */ /* 0x040fe2000000002b */
[C---:B------:R-:W-:Y:S01]  /*1e50*/  FFMA R45, R13.reuse, R17, R45 ;  /* 0x000000110d2d7223 */ /* 0x040fe2000000002d */
[----:B------:R-:W-:Y:S01]  /*1e60*/  FFMA R49, R13, R19, R49 ;  /* 0x000000130d317223 */ /* 0x000fe20000000031 */
[-C--:B------:R-:W-:Y:S01]  /*1e70*/  FFMA R46, R37, R15.reuse, R46 ;  /* 0x0000000f252e7223 */ /* 0x080fe2000000002e */
[----:B------:R-:W-:Y:S01]  /*1e80*/  FFMA R48, R21, R15, R48 ;  /* 0x0000000f15307223 */ /* 0x000fe20000000030 */
[C---:B------:R-:W-:Y:S01]  /*1e90*/  FFMA R47, R15.reuse, R17, R47 ;  /* 0x000000110f2f7223 */ /* 0x040fe2000000002f */
[-C--:B------:R-:W-:Y:S01]  /*1ea0*/  FFMA R50, R15, R19.reuse, R50 ;  /* 0x000000130f327223 */ /* 0x080fe20000000032 */
[-C--:B-1----:R-:W-:Y:S01]  /*1eb0*/  FFMA R15, R21, R58.reuse, R39 ;  /* 0x0000003a150f7223 */ /* 0x082fe20000000027 */
[----:B------:R-:W-:Y:S01]  /*1ec0*/  FFMA R14, R37, R58, R14 ;  /* 0x0000003a250e7223 */ /* 0x000fe2000000000e */
[----:B------:R-:W-:Y:S01]  /*1ed0*/  FFMA R40, R58, R19, R40 ;  /* 0x000000133a287223 */ /* 0x000fe20000000028 */
[----:B--2---:R-:W-:Y:S04]  /*1ee0*/  @!P0 STS.64 [R8], R34 ;  /* 0x0000002208008388 */ /* 0x004fe80000000a00 */
[----:B---3--:R-:W-:Y:S04]  /*1ef0*/  STS.64 [R6], R32 ;  /* 0x0000002006007388 */ /* 0x008fe80000000a00 */
[----:B------:R1:W-:Y:S04]  /*1f00*/  STS.64 [R6+0x8], R30 ;  /* 0x0000081e06007388 */ /* 0x0003e80000000a00 */
[----:B------:R-:W-:Y:S04]  /*1f10*/  STS.64 [R6+0x10], R28 ;  /* 0x0000101c06007388 */ /* 0x000fe80000000a00 */
[----:B-1----:R-:W2:Y:S04]  /*1f20*/  LDG.E.CONSTANT R30, desc[UR8][R56.64+0x91c] ;  /* 0x00091c08381e7981 */ /* 0x002ea8000c1e9900 */
[----:B----4-:R1:W-:Y:S01]  /*1f30*/  STS.64 [R6+0x18], R26 ;  /* 0x0000181a06007388 */ /* 0x0103e20000000a00 */
[----:B------:R-:W-:Y:S06]  /*1f40*/  BAR.SYNC.DEFER_BLOCKING 0x0 ;  /* 0x0000000000007b1d */ /* 0x000fec0000010000 */
[----:B-1----:R-:W3:Y:S04]  /*1f50*/  LDG.E.CONSTANT R26, desc[UR8][R56.64+-0x8e4] ;  /* 0xfff71c08381a7981 */ /* 0x002ee8000c1e9900 */
[----:B------:R-:W3:Y:S04]  /*1f60*/  LDG.E.CONSTANT R27, desc[UR8][R56.64+-0x8c0] ;  /* 0xfff74008381b7981 */ /* 0x000ee8000c1e9900 */
[----:B------:R-:W4:Y:S04]  /*1f70*/  LDG.E.CONSTANT R28, desc[UR8][R56.64+0x1c] ;  /* 0x00001c08381c7981 */ /* 0x000f28000c1e9900 */
[----:B------:R-:W4:Y:S04]  /*1f80*/  LDG.E.CONSTANT R29, desc[UR8][R56.64+0x40] ;  /* 0x00004008381d7981 */ /* 0x000f28000c1e9900 */
[----:B------:R-:W2:Y:S01]  /*1f90*/  LDG.E.CONSTANT R31, desc[UR8][R56.64+0x940] ;  /* 0x00094008381f7981 */ /* 0x000ea2000c1e9900 */
[C---:B0-----:R-:W-:Y:S01]  /*1fa0*/  FFMA R10, R20.reuse, R37, R10 ;  /* 0x00000025140a7223 */ /* 0x041fe2000000000a */
[C---:B------:R-:W-:Y:S01]  /*1fb0*/  FFMA R11, R20.reuse, R21, R11 ;  /* 0x00000015140b7223 */ /* 0x040fe2000000000b */
[C---:B------:R-:W-:Y:S01]  /*1fc0*/  FFMA R12, R20.reuse, R17, R59 ;  /* 0x00000011140c7223 */ /* 0x040fe2000000003b */
[----:B------:R-:W-:Y:S01]  /*1fd0*/  FFMA R13, R20, R19, R51 ;  /* 0x00000013140d7223 */ /* 0x000fe20000000033 */
[----:B------:R-:W-:Y:S01]  /*1fe0*/  FFMA R20, R58, R17, R38 ;  /* 0x000000113a147223 */ /* 0x000fe20000000026 */
[C---:B------:R-:W-:Y:S01]  /*1ff0*/  FFMA R41, R44.reuse, R37, R41 ;  /* 0x000000252c297223 */ /* 0x040fe20000000029 */
[C---:B------:R-:W-:Y:S01]  /*2000*/  FFMA R21, R44.reuse, R21, R36 ;  /* 0x000000152c157223 */ /* 0x040fe20000000024 */
[----:B------:R-:W-:Y:S04]  /*2010*/  LDS R58, [UR5] ;  /* 0x00000005ff3a7984 */ /* 0x000fe80008000800 */
[----:B------:R-:W0:Y:S04]  /*2020*/  LDS.64 R32, [R9] ;  /* 0x0000000009207984 */ /* 0x000e280000000a00 */
[----:B------:R-:W1:Y:S04]  /*2030*/  LDS.64 R34, [R9+0x100] ;  /* 0x0001000009227984 */ /* 0x000e680000000a00 */
[----:B------:R-:W1:Y:S04]  /*2040*/  LDS.64 R36, [R9+0x8] ;  /* 0x0000080009247984 */ /* 0x000e680000000a00 */
[----:B------:R-:W1:Y:S04]  /*2050*/  LDS.64 R38, [R9+0x108] ;  /* 0x0001080009267984 */ /* 0x000e680000000a00 */
[----:B------:R-:W1:Y:S01]  /*2060*/  LDS R60, [UR5+0x8] ;  /* 0x00000805ff3c7984 */ /* 0x000e620008000800 */
[C---:B------:R-:W-:Y:S01]  /*2070*/  FFMA R51, R44.reuse, R17, R16 ;  /* 0x000000112c337223 */ /* 0x040fe20000000010 */
[----:B------:R-:W-:Y:S01]  /*2080*/  FFMA R42, R44, R19, R42 ;  /* 0x000000132c2a7223 */ /* 0x000fe2000000002a */
[----:B0-----:R-:W-:-:S02]  /*2090*/  FFMA R44, R58, R32, R18 ;  /* 0x000000203a2c7223 */ /* 0x001fc40000000012 */
[----:B------:R-:W0:Y:S01]  /*20a0*/  LDS.128 R16, [UR5+0x20] ;  /* 0x00002005ff107984 */ /* 0x000e220008000c00 */
[C---:B-1----:R-:W-:Y:S01]  /*20b0*/  FFMA R43, R58.reuse, R34, R43 ;  /* 0x000000223a2b7223 */ /* 0x042fe2000000002b */
[C---:B------:R-:W-:Y:S01]  /*20c0*/  FFMA R45, R58.reuse, R36, R45 ;  /* 0x000000243a2d7223 */ /* 0x040fe2000000002d */
[----:B------:R-:W-:Y:S01]  /*20d0*/  FFMA R49, R58, R38, R49 ;  /* 0x000000263a317223 */ /* 0x000fe20000000031 */
[-C--:B------:R-:W-:Y:S01]  /*20e0*/  FFMA R58, R32, R60.reuse, R46 ;  /* 0x0000003c203a7223 */ /* 0x080fe2000000002e */
[-C--:B------:R-:W-:Y:S01]  /*20f0*/  FFMA R48, R34, R60.reuse, R48 ;  /* 0x0000003c22307223 */ /* 0x080fe20000000030 */
[-C--:B------:R-:W-:Y:S01]  /*2100*/  FFMA R59, R36, R60.reuse, R47 ;  /* 0x0000003c243b7223 */ /* 0x080fe2000000002f */
[----:B------:R-:W-:Y:S01]  /*2110*/  FFMA R60, R38, R60, R50 ;  /* 0x0000003c263c7223 */ /* 0x000fe20000000032 */
[----:B------:R-:W1:Y:S04]  /*2120*/  LDS R47, [UR5+0x10] ;  /* 0x00001005ff2f7984 */ /* 0x000e680008000800 */
[----:B------:R-:W1:Y:S01]  /*2130*/  LDS R50, [UR5+0x18] ;  /* 0x00001805ff327984 */ /* 0x000e620008000800 */
[C---:B0-----:R-:W-:Y:S01]  /*2140*/  FFMA R51, R16.reuse, R36, R51 ;  /* 0x0000002410337223 */ /* 0x041fe20000000033 */
        /* <DEDUP_REMOVED lines=8> */
[----:B------:R-:W-:Y:S01]  /*21d0*/  FFMA R60, R19, R39, R60 ;  /* 0x00000027133c7223 */ /* 0x000fe2000000003c */
[----:B------:R-:W-:Y:S04]  /*21e0*/  LDS R17, [UR5+0x3c] ;  /* 0x00003c05ff117984 */ /* 0x000fe80008000800 */
[----:B------:R-:W0:Y:S01]  /*21f0*/  LDS R19, [UR5+0x34] ;  /* 0x00003405ff137984 */ /* 0x000e220008000800 */
[-C--:B-1----:R-:W-:Y:S01]  /*2200*/  FFMA R10, R32, R47.reuse, R10 ;  /* 0x0000002f200a7223 */ /* 0x082fe2000000000a */
[----:B------:R-:W-:Y:S01]  /*2210*/  FFMA R11, R34, R47, R11 ;  /* 0x0000002f220b7223 */ /* 0x000fe2000000000b */
[-C--:B------:R-:W-:Y:S01]  /*2220*/  FFMA R18, R32, R50.reuse, R14 ;  /* 0x0000003220127223 */ /* 0x080fe2000000000e */
[----:B------:R-:W-:Y:S01]  /*2230*/  FFMA R46, R34, R50, R15 ;  /* 0x00000032222e7223 */ /* 0x000fe2000000000f */
[-C--:B------:R-:W-:Y:S01]  /*2240*/  FFMA R32, R32, R16.reuse, R41 ;  /* 0x0000001020207223 */ /* 0x080fe20000000029 */
[----:B------:R-:W-:Y:S01]  /*2250*/  FFMA R34, R34, R16, R21 ;  /* 0x0000001022227223 */ /* 0x000fe20000000015 */
[C---:B------:R-:W-:Y:S01]  /*2260*/  FFMA R12, R47.reuse, R36, R12 ;  /* 0x000000242f0c7223 */ /* 0x040fe2000000000c */
[----:B------:R-:W1:Y:S01]  /*2270*/  LDS R16, [UR5+0x44] ;  /* 0x00004405ff107984 */ /* 0x000e620008000800 */
[----:B------:R-:W-:Y:S01]  /*2280*/  BAR.SYNC.DEFER_BLOCKING 0x0 ;  /* 0x0000000000007b1d */ /* 0x000fe20000010000 */
[----:B------:R-:W-:Y:S01]  /*2290*/  FFMA R13, R47, R38, R13 ;  /* 0x000000262f0d7223 */ /* 0x000fe2000000000d */
[-C--:B------:R-:W-:Y:S01]  /*22a0*/  FFMA R47, R36, R50.reuse, R20 ;  /* 0x00000032242f7223 */ /* 0x080fe20000000014 */
[----:B------:R-:W-:-:S03]  /*22b0*/  FFMA R50, R38, R50, R40 ;  /* 0x0000003226327223 */ /* 0x000fc60000000028 */
[----:B------:R-:W2:Y:S04]  /*22c0*/  LDG.E.CONSTANT R14, desc[UR8][R56.64+-0x11e0] ;  /* 0xffee2008380e7981 */ /* 0x000ea8000c1e9900 */
[----:B------:R-:W2:Y:S04]  /*22d0*/  LDG.E.CONSTANT R15, desc[UR8][R56.64+-0x11bc] ;  /* 0xffee4408380f7981 */ /* 0x000ea8000c1e9900 */
[----:B------:R-:W2:Y:S04]  /*22e0*/  LDG.E.CONSTANT R20, desc[UR8][R56.64+-0x8e0] ;  /* 0xfff7200838147981 */ /* 0x000ea8000c1e9900 */
[----:B------:R-:W2:Y:S04]  /*22f0*/  LDG.E.CONSTANT R21, desc[UR8][R56.64+-0x8bc] ;  /* 0xfff7440838157981 */ /* 0x000ea8000c1e9900 */
[----:B------:R-:W2:Y:S04]  /*2300*/  LDG.E.CONSTANT R40, desc[UR8][R56.64+0x920] ;  /* 0x0009200838287981 */ /* 0x000ea8000c1e9900 */
[----:B------:R-:W2:Y:S04]  /*2310*/  LDG.E.CONSTANT R41, desc[UR8][R56.64+0x944] ;  /* 0x0009440838297981 */ /* 0x000ea8000c1e9900 */
[----:B-----5:R5:W-:Y:S04]  /*2320*/  @!P0 STS.64 [R8], R22 ;  /* 0x0000001608008388 */ /* 0x020be80000000a00 */
[----:B------:R0:W-:Y:S04]  /*2330*/  STS.64 [R6], R24 ;  /* 0x0000001806007388 */ /* 0x0001e80000000a00 */
[----:B-----5:R-:W5:Y:S04]  /*2340*/  @!P0 LDG.E.CONSTANT R22, desc[UR8][R54.64+0x1c4] ;  /* 0x0001c40836168981 */ /* 0x020f68000c1e9900 */
[----:B------:R-:W5:Y:S04]  /*2350*/  @!P0 LDG.E.CONSTANT R23, desc[UR8][R52.64+0x1c4] ;  /* 0x0001c40834178981 */ /* 0x000f68000c1e9900 */
[----:B0-----:R-:W5:Y:S04]  /*2360*/  LDG.E.CONSTANT R24, desc[UR8][R56.64+0x20] ;  /* 0x0000200838187981 */ /* 0x001f68000c1e9900 */
[----:B------:R-:W5:Y:S01]  /*2370*/  LDG.E.CONSTANT R25, desc[UR8][R56.64+0x44] ;  /* 0x0000440838197981 */ /* 0x000f62000c1e9900 */
[C---:B------:R-:W-:Y:S01]  /*2380*/  FFMA R36, R19.reuse, R33, R10 ;  /* 0x0000002113247223 */ /* 0x040fe2000000000a */
[----:B------:R-:W-:Y:S01]  /*2390*/  FFMA R38, R19, R35, R11 ;  /* 0x0000002313267223 */ /* 0x000fe2000000000b */
[-C--:B------:R-:W-:Y:S01]  /*23a0*/  FFMA R61, R33, R17.reuse, R18 ;  /* 0x00000011213d7223 */ /* 0x080fe20000000012 */
[----:B------:R-:W-:Y:S01]  /*23b0*/  FFMA R46, R35, R17, R46 ;  /* 0x00000011232e7223 */ /* 0x000fe2000000002e */
[C---:B------:R-:W-:Y:S01]  /*23c0*/  FFMA R47, R17.reuse, R37, R47 ;  /* 0x00000025112f7223 */ /* 0x040fe2000000002f */
[----:B------:R-:W-:Y:S01]  /*23d0*/  FFMA R50, R17, R39, R50 ;  /* 0x0000002711327223 */ /* 0x000fe20000000032 */
[C---:B------:R-:W-:Y:S01]  /*23e0*/  FFMA R12, R19.reuse, R37, R12 ;  /* 0x00000025130c7223 */ /* 0x040fe2000000000c */
[----:B------:R-:W-:Y:S01]  /*23f0*/  FFMA R13, R19, R39, R13 ;  /* 0x00000027130d7223 */ /* 0x000fe2000000000d */
[C---:B-1----:R-:W-:Y:S01]  /*2400*/  FFMA R32, R16.reuse, R33, R32 ;  /* 0x0000002110207223 */ /* 0x042fe20000000020 */
[C---:B------:R-:W-:Y:S01]  /*2410*/  FFMA R34, R16.reuse, R35, R34 ;  /* 0x0000002310227223 */ /* 0x040fe20000000022 */
[C---:B------:R-:W-:Y:S01]  /*2420*/  FFMA R51, R16.reuse, R37, R51 ;  /* 0x0000002510337223 */ /* 0x040fe20000000033 */
[----:B------:R-:W-:Y:S01]  /*2430*/  FFMA R42, R16, R39, R42 ;  /* 0x00000027102a7223 */ /* 0x000fe2000000002a */
[----:B---3--:R-:W-:Y:S04]  /*2440*/  STS.64 [R6+0x8], R26 ;  /* 0x0000081a06007388 */ /* 0x008fe80000000a00 */
[----:B----4-:R-:W-:Y:S04]  /*2450*/  STS.64 [R6+0x10], R28 ;  /* 0x0000101c06007388 */ /* 0x010fe80000000a00 */
[----:B--2---:R-:W-:Y:S01]  /*2460*/  STS.64 [R6+0x18], R30 ;  /* 0x0000181e06007388 */ /* 0x004fe20000000a00 */
[----:B------:R-:W-:Y:S06]  /*2470*/  BAR.SYNC.DEFER_BLOCKING 0x0 ;  /* 0x0000000000007b1d */ /* 0x000fec0000010000 */
[----:B------:R-:W-:Y:S04]  /*2480*/  LDS R18, [UR5] ;  /* 0x00000005ff127984 */ /* 0x000fe80008000800 */
[----:B------:R-:W-:Y:S04]  /*2490*/  LDS R17, [UR5+0x8] ;  /* 0x00000805ff117984 */ /* 0x000fe80008000800 */
[----:B------:R-:W0:Y:S04]  /*24a0*/  LDS.64 R10, [R9] ;  /* 0x00000000090a7984 */ /* 0x000e280000000a00 */
[----:B------:R-:W1:Y:S04]  /*24b0*/  LDS.64 R26, [R9+0x100] ;  /* 0x00010000091a7984 */ /* 0x000e680000000a00 */
[----:B------:R-:W2:Y:S04]  /*24c0*/  LDS.64 R28, [R9+0x8] ;  /* 0x00000800091c7984 */ /* 0x000ea80000000a00 */
[----:B------:R-:W3:Y:S04]  /*24d0*/  LDS.64 R30, [R9+0x108] ;  /* 0x00010800091e7984 */ /* 0x000ee80000000a00 */
[----:B------:R-:W4:Y:S04]  /*24e0*/  LDS R35, [UR5+0x10] ;  /* 0x00001005ff237984 */ /* 0x000f280008000800 */
[----:B------:R-:W4:Y:S04]  /*24f0*/  LDS R33, [UR5+0x18] ;  /* 0x00001805ff217984 */ /* 0x000f280008000800 */
[----:B------:R-:W-:Y:S01]  /*2500*/  LDS R37, [UR5+0x44] ;  /* 0x00004405ff257984 */ /* 0x000fe20008000800 */
        /* <DEDUP_REMOVED lines=8> */
[----:B------:R-:W0:Y:S01]  /*2590*/  LDS.128 R16, [UR5+0x20] ;  /* 0x00002005ff107984 */ /* 0x000e220008000c00 */
[C---:B----4-:R-:W-:Y:S01]  /*25a0*/  FFMA R38, R26.reuse, R35, R38 ;  /* 0x000000231a267223 */ /* 0x050fe20000000026 */
[-C--:B------:R-:W-:Y:S01]  /*25b0*/  FFMA R46, R26, R33.reuse, R46 ;  /* 0x000000211a2e7223 */ /* 0x080fe2000000002e */
[----:B------:R-:W-:Y:S01]  /*25c0*/  FFMA R47, R28, R33, R47 ;  /* 0x000000211c2f7223 */ /* 0x000fe2000000002f */
[C---:B0-----:R-:W-:Y:S01]  /*25d0*/  FFMA R18, R35.reuse, R28, R12 ;  /* 0x0000001c23127223 */ /* 0x041fe2000000000c */
[----:B------:R-:W-:Y:S01]  /*25e0*/  FFMA R34, R26, R16, R34 ;  /* 0x000000101a227223 */ /* 0x000fe20000000022 */
[----:B------:R-:W-:Y:S01]  /*25f0*/  FFMA R51, R16, R28, R51 ;  /* 0x0000001c10337223 */ /* 0x000fe20000000033 */
[----:B------:R-:W0:Y:S04]  /*2600*/  LDS R26, [UR5+0x34] ;  /* 0x00003405ff1a7984 */ /* 0x000e280008000800 */
[----:B------:R-:W1:Y:S01]  /*2610*/  LDS R28, [UR5+0x3c] ;  /* 0x00003c05ff1c7984 */ /* 0x000e620008000800 */
[----:B------:R-:W-:Y:S01]  /*2620*/  BAR.SYNC.DEFER_BLOCKING 0x0 ;  /* 0x0000000000007b1d */ /* 0x000fe20000010000 */
[C---:B------:R-:W-:Y:S01]  /*2630*/  FFMA R36, R10.reuse, R35, R36 ;  /* 0x000000230a247223 */ /* 0x040fe20000000024 */
[-C--:B------:R-:W-:Y:S01]  /*2640*/  FFMA R61, R10, R33.reuse, R61 ;  /* 0x000000210a3d7223 */ /* 0x080fe2000000003d */
[----:B------:R-:W-:Y:S01]  /*2650*/  FFMA R35, R35, R30, R13 ;  /* 0x0000001e23237223 */ /* 0x000fe2000000000d */
[----:B------:R-:W-:Y:S01]  /*2660*/  FFMA R50, R30, R33, R50 ;  /* 0x000000211e327223 */ /* 0x000fe20000000032 */
[----:B------:R-:W-:Y:S01]  /*2670*/  FFMA R10, R10, R16, R32 ;  /* 0x000000100a0a7223 */ /* 0x000fe20000000020 */
[----:B------:R-:W-:Y:S01]  /*2680*/  FFMA R42, R16, R30, R42 ;  /* 0x0000001e102a7223 */ /* 0x000fe2000000002a */
[C---:B------:R-:W-:Y:S01]  /*2690*/  FFMA R44, R17.reuse, R11, R44 ;  /* 0x0000000b112c7223 */ /* 0x040fe2000000002c */
[C---:B------:R-:W-:Y:S01]  /*26a0*/  FFMA R43, R17.reuse, R27, R43 ;  /* 0x0000001b112b7223 */ /* 0x040fe2000000002b */
[C---:B------:R-:W-:Y:S01]  /*26b0*/  FFMA R45, R17.reuse, R29, R45 ;  /* 0x0000001d112d7223 */ /* 0x040fe2000000002d */
[----:B------:R-:W-:Y:S01]  /*26c0*/  FFMA R49, R17, R31, R49 ;  /* 0x0000001f11317223 */ /* 0x000fe20000000031 */
[C---:B------:R-:W-:Y:S01]  /*26d0*/  FFMA R58, R11.reuse, R19, R58 ;  /* 0x000000130b3a7223 */ /* 0x040fe2000000003a */
[----:B-----5:R-:W-:Y:S04]  /*26e0*/  @!P0 STS.64 [R8], R22 ;  /* 0x0000001608008388 */ /* 0x020fe80000000a00 */
[----:B------:R-:W-:Y:S04]  /*26f0*/  STS.64 [R6], R14 ;  /* 0x0000000e06007388 */ /* 0x000fe80000000a00 */
[----:B------:R-:W-:Y:S04]  /*2700*/  STS.64 [R6+0x8], R20 ;  /* 0x0000081406007388 */ /* 0x000fe80000000a00 */
[----:B------:R-:W-:Y:S04]  /*2710*/  STS.64 [R6+0x10], R24 ;  /* 0x0000101806007388 */ /* 0x000fe80000000a00 */
[----:B------:R-:W-:Y:S01]  /*2720*/  STS.64 [R6+0x18], R40 ;  /* 0x0000182806007388 */ /* 0x000fe20000000a00 */
[----:B------:R-:W-:Y:S01]  /*2730*/  BAR.SYNC.DEFER_BLOCKING 0x0 ;  /* 0x0000000000007b1d */ /* 0x000fe20000010000 */
[CC--:B0-----:R-:W-:Y:S01]  /*2740*/  FFMA R36, R26.reuse, R11.reuse, R36 ;  /* 0x0000000b1a247223 */ /* 0x0c1fe20000000024 */
[-C--:B-1----:R-:W-:Y:S01]  /*2750*/  FFMA R61, R11, R28.reuse, R61 ;  /* 0x0000001c0b3d7223 */ /* 0x082fe2000000003d */
[----:B------:R-:W-:Y:S01]  /*2760*/  FFMA R11, R37, R11, R10 ;  /* 0x0000000b250b7223 */ /* 0x000fe2000000000a */
[C---:B------:R-:W-:Y:S01]  /*2770*/  FFMA R38, R26.reuse, R27, R38 ;  /* 0x0000001b1a267223 */ /* 0x040fe20000000026 */
[C---:B------:R-:W-:Y:S01]  /*2780*/  FFMA R18, R26.reuse, R29, R18 ;  /* 0x0000001d1a127223 */ /* 0x040fe20000000012 */
[----:B------:R-:W-:Y:S01]  /*2790*/  FFMA R35, R26, R31, R35 ;  /* 0x0000001f1a237223 */ /* 0x000fe20000000023 */
[----:B------:R-:W-:Y:S01]  /*27a0*/  FFMA R46, R27, R28, R46 ;  /* 0x0000001c1b2e7223 */ /* 0x000fe2000000002e */
[C---:B------:R-:W-:Y:S01]  /*27b0*/  FFMA R47, R28.reuse, R29, R47 ;  /* 0x0000001d1c2f7223 */ /* 0x040fe2000000002f */
[----:B------:R-:W-:Y:S01]  /*27c0*/  FFMA R50, R28, R31, R50 ;  /* 0x0000001f1c327223 */ /* 0x000fe20000000032 */
[----:B------:R-:W-:Y:S04]  /*27d0*/  LDS.64 R32, [R9] ;  /* 0x0000000009207984 */ /* 0x000fe80000000a00 */
[----:B------:R-:W0:Y:S04]  /*27e0*/  LDS R30, [UR5+0x8] ;  /* 0x00000805ff1e7984 */ /* 0x000e280008000800 */
[----:B------:R-:W1:Y:S04]  /*27f0*/  LDS R16, [UR5] ;  /* 0x00000005ff107984 */ /* 0x000e680008000800 */
[----:B------:R-:W-:Y:S04]  /*2800*/  LDS.64 R24, [R9+0x100] ;  /* 0x0001000009187984 */ /* 0x000fe80000000a00 */
[----:B------:R-:W2:Y:S04]  /*2810*/  LDS.64 R22, [R9+0x8] ;  /* 0x0000080009167984 */ /* 0x000ea80000000a00 */
[----:B------:R-:W3:Y:S04]  /*2820*/  LDS.64 R20, [R9+0x108] ;  /* 0x0001080009147984 */ /* 0x000ee80000000a00 */
[----:B------:R-:W4:Y:S04]  /*2830*/  LDS R39, [UR5+0x10] ;  /* 0x00001005ff277984 */ /* 0x000f280008000800 */
[----:B------:R-:W5:Y:S04]  /*2840*/  LDS R17, [UR5+0x18] ;  /* 0x00001805ff117984 */ /* 0x000f680008000800 */
[----:B------:R-:W5:Y:S04]  /*2850*/  LDS.128 R12, [UR5+0x20] ;  /* 0x00002005ff0c7984 */ /* 0x000f680008000c00 */
[----:B------:R-:W5:Y:S04]  /*2860*/  LDS R10, [UR5+0x34] ;  /* 0x00003405ff0a7984 */ /* 0x000f680008000800 */
[----:B------:R-:W5:Y:S04]  /*2870*/  LDS R28, [UR5+0x3c] ;  /* 0x00003c05ff1c7984 */ /* 0x000f680008000800 */
[----:B------:R-:W5:Y:S01]  /*2880*/  LDS R26, [UR5+0x44] ;  /* 0x00004405ff1a7984 */ /* 0x000f620008000800 */
[----:B------:R-:W-:Y:S01]  /*2890*/  UIADD3 UR4, UPT, UPT, UR4, 0x1, URZ ;  /* 0x0000000104047890 */ /* 0x000fe2000fffe0ff */
[----:B------:R-:W-:Y:S01]  /*28a0*/  FFMA R59, R19, R29, R59 ;  /* 0x0000001d133b7223 */ /* 0x000fe2000000003b */
[----:B------:R-:W-:-:S02]  /*28b0*/  FFMA R48, R27, R19, R48 ;  /* 0x000000131b307223 */ /* 0x000fc40000000030 */
[----:B------:R-:W-:Y:S01]  /*28c0*/  UISETP.NE.AND UP0, UPT, UR4, 0x20, UPT ;  /* 0x000000200400788c */ /* 0x000fe2000bf05270 */
[C---:B------:R-:W-:Y:S01]  /*28d0*/  FFMA R34, R37.reuse, R27, R34 ;  /* 0x0000001b25227223 */ /* 0x040fe20000000022 */
[----:B------:R-:W-:Y:S01]  /*28e0*/  FFMA R51, R37, R29, R51 ;  /* 0x0000001d25337223 */ /* 0x000fe20000000033 */
[-C--:B------:R-:W-:Y:S01]  /*28f0*/  FFMA R60, R19, R31.reuse, R60 ;  /* 0x0000001f133c7223 */ /* 0x080fe2000000003c */
[----:B------:R-:W-:Y:S01]  /*2900*/  FFMA R42, R37, R31, R42 ;  /* 0x0000001f252a7223 */ /* 0x000fe2000000002a */
[----:B0-----:R-:W-:Y:S01]  /*2910*/  FFMA R58, R32, R30, R58 ;  /* 0x0000001e203a7223 */ /* 0x001fe2000000003a */
[C---:B-1----:R-:W-:Y:S01]  /*2920*/  FFMA R44, R16.reuse, R32, R44 ;  /* 0x00000020102c7223 */ /* 0x042fe2000000002c */
[----:B--2---:R-:W-:Y:S01]  /*2930*/  FFMA R45, R16, R22, R45 ;  /* 0x00000016102d7223 */ /* 0x004fe2000000002d */
[-C--:B------:R-:W-:Y:S01]  /*2940*/  FFMA R59, R22, R30.reuse, R59 ;  /* 0x0000001e163b7223 */ /* 0x080fe2000000003b */
[----:B------:R-:W-:Y:S01]  /*2950*/  FFMA R48, R24, R30, R48 ;  /* 0x0000001e18307223 */ /* 0x000fe20000000030 */
[----:B------:R-:W-:Y:S01]  /*2960*/  IADD3 R56, P1, PT, R56, 0x48, RZ ;  /* 0x0000004838387810 */ /* 0x000fe20007f3e0ff */
[----:B------:R-:W-:Y:S01]  /*2970*/  FFMA R43, R16, R24, R43 ;  /* 0x00000018102b7223 */ /* 0x000fe2000000002b */
[----:B------:R-:W-:Y:S01]  /*2980*/  IADD3 R54, P2, PT, R54, 0x18800, RZ ;  /* 0x0001880036367810 */ /* 0x000fe20007f5e0ff */
[----:B---3--:R-:W-:Y:S01]  /*2990*/  FFMA R49, R16, R20, R49 ;  /* 0x0000001410317223 */ /* 0x008fe20000000031 */
[-C--:B----4-:R-:W-:Y:S01]  /*29a0*/  FFMA R36, R32, R39.reuse, R36 ;  /* 0x0000002720247223 */ /* 0x090fe20000000024 */
[----:B------:R-:W-:Y:S01]  /*29b0*/  FFMA R38, R24, R39, R38 ;  /* 0x0000002718267223 */ /* 0x000fe20000000026 */
[C---:B------:R-:W-:Y:S01]  /*29c0*/  FFMA R18, R39.reuse, R22, R18 ;  /* 0x0000001627127223 */ /* 0x040fe20000000012 */
[----:B------:R-:W-:Y:S01]  /*29d0*/  FFMA R35, R39, R20, R35 ;  /* 0x0000001427237223 */ /* 0x000fe20000000023 */
[-C--:B-----5:R-:W-:Y:S01]  /*29e0*/  FFMA R61, R32, R17.reuse, R61 ;  /* 0x00000011203d7223 */ /* 0x0a0fe2000000003d */
[-C--:B------:R-:W-:Y:S01]  /*29f0*/  FFMA R39, R24, R17.reuse, R46 ;  /* 0x0000001118277223 */ /* 0x080fe2000000002e */
[----:B------:R-:W-:Y:S01]  /*2a00*/  IADD3 R52, P3, PT, R52, 0x18800, RZ ;  /* 0x0001880034347810 */ /* 0x000fe20007f7e0ff */
[-C--:B------:R-:W-:Y:S01]  /*2a10*/  FFMA R14, R22, R17.reuse, R47 ;  /* 0x00000011160e7223 */ /* 0x080fe2000000002f */
[-C--:B------:R-:W-:Y:S01]  /*2a20*/  FFMA R11, R32, R12.reuse, R11 ;  /* 0x0000000c200b7223 */ /* 0x080fe2000000000b */
[----:B------:R-:W-:Y:S01]  /*2a30*/  FFMA R34, R24, R12, R34 ;  /* 0x0000000c18227223 */ /* 0x000fe20000000022 */
[----:B------:R-:W-:Y:S01]  /*2a40*/  FFMA R22, R12, R22, R51 ;  /* 0x000000160c167223 */ /* 0x000fe20000000033 */
[C---:B------:R-:W-:Y:S01]  /*2a50*/  FFMA R30, R20.reuse, R30, R60 ;  /* 0x0000001e141e7223 */ /* 0x040fe2000000003c */
[----:B------:R-:W-:Y:S01]  /*2a60*/  FFMA R17, R20, R17, R50 ;  /* 0x0000001114117223 */ /* 0x000fe20000000032 */
[----:B------:R-:W-:Y:S01]  /*2a70*/  FFMA R12, R12, R20, R42 ;  /* 0x000000140c0c7223 */ /* 0x000fe2000000002a */
[----:B------:R-:W-:Y:S01]  /*2a80*/  FFMA R46, R33, R15, R58 ;  /* 0x0000000f212e7223 */ /* 0x000fe2000000003a */
[----:B------:R-:W-:Y:S01]  /*2a90*/  FFMA R60, R13, R33, R44 ;  /* 0x000000210d3c7223 */ /* 0x000fe2000000002c */
[----:B------:R-:W-:Y:S01]  /*2aa0*/  FFMA R58, R10, R25, R38 ;  /* 0x000000190a3a7223 */ /* 0x000fe20000000026 */
[-C--:B------:R-:W-:Y:S01]  /*2ab0*/  FFMA R47, R15, R23.reuse, R59 ;  /* 0x000000170f2f7223 */ /* 0x080fe2000000003b */
[-C--:B------:R-:W-:Y:S01]  /*2ac0*/  FFMA R61, R33, R28.reuse, R61 ;  /* 0x0000001c213d7223 */ /* 0x080fe2000000003d */
[----:B------:R-:W-:Y:S01]  /*2ad0*/  FFMA R39, R25, R28, R39 ;  /* 0x0000001c19277223 */ /* 0x000fe20000000027 */
[----:B------:R-:W-:Y:S01]  /*2ae0*/  FFMA R38, R28, R23, R14 ;  /* 0x000000171c267223 */ /* 0x000fe2000000000e */
[C---:B------:R-:W-:Y:S01]  /*2af0*/  FFMA R42, R26.reuse, R33, R11 ;  /* 0x000000211a2a7223 */ /* 0x040fe2000000000b */
[C---:B------:R-:W-:Y:S01]  /*2b00*/  FFMA R27, R26.reuse, R25, R34 ;  /* 0x000000191a1b7223 */ /* 0x040fe20000000022 */
[----:B------:R-:W-:Y:S01]  /*2b10*/  FFMA R44, R26, R23, R22 ;  /* 0x000000171a2c7223 */ /* 0x000fe20000000016 */
[----:B------:R-:W-:Y:S01]  /*2b20*/  IADD3.X R57, PT, PT, RZ, R57, RZ, P1, !PT ;  /* 0x00000039ff397210 */ /* 0x000fe20000ffe4ff */
[C---:B------:R-:W-:Y:S01]  /*2b30*/  FFMA R43, R13.reuse, R25, R43 ;  /* 0x000000190d2b7223 */ /* 0x040fe2000000002b */
[----:B------:R-:W-:Y:S01]  /*2b40*/  IADD3.X R55, PT, PT, RZ, R55, RZ, P2, !PT ;  /* 0x00000037ff377210 */ /* 0x000fe200017fe4ff */
[C---:B------:R-:W-:Y:S01]  /*2b50*/  FFMA R45, R13.reuse, R23, R45 ;  /* 0x000000170d2d7223 */ /* 0x040fe2000000002d */
[----:B------:R-:W-:Y:S01]  /*2b60*/  IADD3.X R53, PT, PT, RZ, R53, RZ, P3, !PT ;  /* 0x00000035ff357210 */ /* 0x000fe20001ffe4ff */
[----:B------:R-:W-:Y:S01]  /*2b70*/  FFMA R49, R13, R21, R49 ;  /* 0x000000150d317223 */ /* 0x000fe20000000031 */
[----:B------:R-:W-:Y:S01]  /*2b80*/  FFMA R48, R25, R15, R48 ;  /* 0x0000000f19307223 */ /* 0x000fe20000000030 */
[----:B------:R-:W-:Y:S01]  /*2b90*/  FFMA R50, R15, R21, R30 ;  /* 0x000000150f327223 */ /* 0x000fe2000000001e */
[C---:B------:R-:W-:Y:S01]  /*2ba0*/  FFMA R62, R10.reuse, R33, R36 ;  /* 0x000000210a3e7223 */ /* 0x040fe20000000024 */
[C---:B------:R-:W-:Y:S01]  /*2bb0*/  FFMA R59, R10.reuse, R23, R18 ;  /* 0x000000170a3b7223 */ /* 0x040fe20000000012 */
[-C--:B------:R-:W-:Y:S01]  /*2bc0*/  FFMA R51, R10, R21.reuse, R35 ;  /* 0x000000150a337223 */ /* 0x080fe20000000023 */
[-C--:B------:R-:W-:Y:S01]  /*2bd0*/  FFMA R28, R28, R21.reuse, R17 ;  /* 0x000000151c1c7223 */ /* 0x080fe20000000011 */
[----:B------:R-:W-:Y:S01]  /*2be0*/  FFMA R26, R26, R21, R12 ;  /* 0x000000151a1a7223 */ /* 0x000fe2000000000c */
[----:B------:R-:W-:-:S02]  /*2bf0*/  IADD3 R7, PT, PT, R7, 0x6200, RZ ;  /* 0x0000620007077810 */ /* 0x000fc40007ffe0ff */
[----:B------:R-:W-:Y:S01]  /*2c00*/  IADD3 R5, PT, PT, R5, 0x6200, RZ ;  /* 0x0000620005057810 */ /* 0x000fe20007ffe0ff */
[----:B------:R-:W-:Y:S06]  /*2c10*/  BRA.U UP0, `(.L_x_0) ;  /* 0xffffffd900047547 */ /* 0x000fec000b83ffff */
[----:B------:R-:W0:Y:S01]  /*2c20*/  LDC.64 R6, c[0x0][0x380] ;  /* 0x0000e000ff067b82 */ /* 0x000e220000000a00 */
[----:B------:R-:W-:-:S04]  /*2c30*/  IMAD R3, R0, 0x17a2, R3 ;  /* 0x000017a200037824 */ /* 0x000fc800078e0203 */
[----:B------:R-:W-:-:S04]  /*2c40*/  IMAD R3, R4, 0x2f440, R3 ;  /* 0x0002f44004037824 */ /* 0x000fc800078e0203 */
[----:B------:R-:W-:-:S04]  /*2c50*/  IMAD R3, R2, 0x113, R3 ;  /* 0x0000011302037824 */ /* 0x000fc800078e0203 */
[----:B0-----:R-:W-:-:S05]  /*2c60*/  IMAD.WIDE.U32 R2, R3, 0x4, R6 ;  /* 0x0000000403027825 */ /* 0x001fca00078e0006 */
[----:B------:R-:W-:Y:S04]  /*2c70*/  STG.E desc[UR8][R2.64], R60 ;  /* 0x0000003c02007986 */ /* 0x000fe8000c101908 */
        /* <DEDUP_REMOVED lines=18> */
[----:B------:R-:W-:Y:S01]  /*2da0*/  STG.E desc[UR8][R2.64+0x61b34], R26 ;  /* 0x061b341a02007986 */ /* 0x000fe2000c101908 */
[----:B------:R-:W-:Y:S05]  /*2db0*/  EXIT ;  /* 0x000000000000794d */ /* 0x000fea0003800000 */
.L_x_1:
[----:B------:R-:W-:-:S00]  /*2dc0*/  BRA `(.L_x_1) ;  /* 0xfffffffc00fc7947 */ /* 0x000fc0000383ffff */
[----:B------:R-:W-:-:S00]  /*2dd0*/  NOP ;  /* 0x0000000000007918 */ /* 0x000fc00000000000 */
        /* <DEDUP_REMOVED lines=10> */
.L_x_5:


//--------------------- .text.bgemm_0             --------------------------
	.section	.text.bgemm_0,"ax",@progbits
	.align	128
        .global         bgemm_0
        .type           bgemm_0,@function
        .size           bgemm_0,(.L_x_6 - bgemm_0)
        .other          bgemm_0,@"STO_CUDA_ENTRY STV_DEFAULT"
bgemm_0:
.text.bgemm_0:
[----:B------:R-:W-:Y:S01]  /*0000*/  LDC R1, c[0x0][0x37c] ;  /* 0x0000df00ff017b82 */ /* 0x000fe20000000800 */
[----:B------:R-:W0:Y:S07]  /*0010*/  S2R R42, SR_CTAID.Y ;  /* 0x00000000002a7919 */ /* 0x000e2e0000002600 */
[----:B------:R-:W1:Y:S01]  /*0020*/  S2UR UR6, SR_CgaCtaId ;  /* 0x00000000000679c3 */ /* 0x000e620000008800 */
[----:B------:R-:W-:Y:S01]  /*0030*/  UMOV UR4, 0x400 ;  /* 0x0000040000047882 */ /* 0x000fe20000000000 */
[----:B------:R-:W-:Y:S01]  /*0040*/  HFMA2 R43, -RZ, RZ, 0, 0 ;  /* 0x00000000ff2b7431 */ /* 0x000fe200000001ff */
[----:B------:R-:W2:Y:S01]  /*0050*/  S2R R44, SR_TID.X ;  /* 0x00000000002c7919 */ /* 0x000ea20000002100 */
[----:B------:R-:W-:Y:S01]  /*0060*/  UIADD3 UR5, UPT, UPT, UR4, 0x800, URZ ;  /* 0x0000080004057890 */ /* 0x000fe2000fffe0ff */
[----:B------:R-:W-:Y:S01]  /*0070*/  HFMA2 R47, -RZ, RZ, 0, 0 ;  /* 0x00000000ff2f7431 */ /* 0x000fe200000001ff */
[----:B------:R-:W-:Y:S01]  /*0080*/  CS2R R52, SRZ ;  /* 0x0000000000347805 */ /* 0x000fe2000001ff00 */
[----:B------:R-:W3:Y:S01]  /*0090*/  S2R R46, SR_CTAID.Z ;  /* 0x00000000002e7919 */ /* 0x000ee20000002700 */
[----:B------:R-:W4:Y:S01]  /*00a0*/  S2UR UR7, SR_CTAID.X ;  /* 0x00000000000779c3 */ /* 0x000f220000002500 */
[----:B------:R-:W-:Y:S01]  /*00b0*/  HFMA2 R55, -RZ, RZ, 0, 0 ;  /* 0x00000000ff377431 */ /* 0x000fe200000001ff */
[----:B------:R-:W-:Y:S01]  /*00c0*/  CS2R R6, SRZ ;  /* 0x0000000000067805 */ /* 0x000fe2000001ff00 */
[----:B------:R-:W5:Y:S01]  /*00d0*/  S2R R48, SR_TID.Y ;  /* 0x0000000000307919 */ /* 0x000f620000002200 */
[----:B------:R-:W-:Y:S01]  /*00e0*/  HFMA2 R59, -RZ, RZ, 0, 0 ;  /* 0x00000000ff3b7431 */ /* 0x000fe200000001ff */
[----:B------:R-:W-:Y:S01]  /*00f0*/  CS2R R8, SRZ ;  /* 0x0000000000087805 */ /* 0x000fe2000001ff00 */
        /* <DEDUP_REMOVED lines=10> */
[----:B-1----:R-:W-:Y:S01]  /*01a0*/  ULEA UR4, UR6, UR4, 0x18 ;  /* 0x0000000406047291 */ /* 0x002fe2000f8ec0ff */
[----:B------:R-:W-:Y:S01]  /*01b0*/  HFMA2 R83, -RZ, RZ, 0, 0 ;  /* 0x00000000ff537431 */ /* 0x000fe200000001ff */
[----:B------:R-:W-:Y:S01]  /*01c0*/  ULEA UR5, UR6, UR5, 0x18 ;  /* 0x0000000506057291 */ /* 0x000fe2000f8ec0ff */
[----:B------:R-:W-:Y:S01]  /*01d0*/  HFMA2 R87, -RZ, RZ, 0, 0 ;  /* 0x00000000ff577431 */ /* 0x000fe200000001ff */
[----:B------:R-:W-:Y:S01]  /*01e0*/  CS2R R20, SRZ ;  /* 0x0000000000147805 */ /* 0x000fe2000001ff00 */
[----:B------:R-:W-:Y:S01]  /*01f0*/  HFMA2 R91, -RZ, RZ, 0, 0 ;  /* 0x00000000ff5b7431 */ /* 0x000fe200000001ff */
[----:B------:R-:W-:-:S02]  /*0200*/  CS2R R22, SRZ ;  /* 0x0000000000167805 */ /* 0x000fc4000001ff00 */
[----:B0-----:R-:W-:Y:S01]  /*0210*/  SHF.L.U32 R3, R42, 0xc, RZ ;  /* 0x0000000c2a037819 */ /* 0x001fe200000006ff */
[----:B------:R-:W-:Y:S01]  /*0220*/  HFMA2 R0, -RZ, RZ, 0, 0 ;  /* 0x00000000ff007431 */ /* 0x000fe200000001ff */
[----:B------:R-:W-:Y:S02]  /*0230*/  CS2R R24, SRZ ;  /* 0x0000000000187805 */ /* 0x000fe4000001ff00 */
[----:B------:R-:W-:Y:S02]  /*0240*/  CS2R R26, SRZ ;  /* 0x00000000001a7805 */ /* 0x000fe4000001ff00 */
[----:B--2---:R-:W-:Y:S02]  /*0250*/  LOP3.LUT R3, R3, R44, RZ, 0xfc, !PT ;  /* 0x0000002c03037212 */ /* 0x004fe400078efcff */
[----:B------:R-:W-:Y:S02]  /*0260*/  CS2R R28, SRZ ;  /* 0x00000000001c7805 */ /* 0x000fe4000001ff00 */
[----:B------:R-:W-:-:S02]  /*0270*/  CS2R R30, SRZ ;  /* 0x00000000001e7805 */ /* 0x000fc4000001ff00 */
[----:B------:R-:W-:Y:S02]  /*0280*/  CS2R R32, SRZ ;  /* 0x0000000000207805 */ /* 0x000fe4000001ff00 */
[----:B---3--:R-:W-:Y:S02]  /*0290*/  LEA R3, R46, R3, 0xf ;  /* 0x000000032e037211 */ /* 0x008fe400078e78ff */
[----:B------:R-:W-:Y:S02]  /*02a0*/  CS2R R34, SRZ ;  /* 0x0000000000227805 */ /* 0x000fe4000001ff00 */
[----:B------:R-:W-:Y:S02]  /*02b0*/  CS2R R36, SRZ ;  /* 0x0000000000247805 */ /* 0x000fe4000001ff00 */
[----:B------:R-:W-:Y:S02]  /*02c0*/  CS2R R38, SRZ ;  /* 0x0000000000267805 */ /* 0x000fe4000001ff00 */
[----:B------:R-:W-:-:S02]  /*02d0*/  CS2R R40, SRZ ;  /* 0x0000000000287805 */ /* 0x000fc4000001ff00 */
[----:B------:R-:W-:Y:S02]  /*02e0*/  MOV R45, RZ ;  /* 0x000000ff002d7202 */ /* 0x000fe40000000f00 */
[----:B------:R-:W-:Y:S02]  /*02f0*/  CS2R R50, SRZ ;  /* 0x0000000000327805 */ /* 0x000fe4000001ff00 */
[----:B------:R-:W-:Y:S01]  /*0300*/  MOV R49, RZ ;  /* 0x000000ff00317202 */ /* 0x000fe20000000f00 */
[----:B------:R-:W0:Y:S01]  /*0310*/  LDCU.64 UR8, c[0x0][0x358] ;  /* 0x00006b00ff0877ac */ /* 0x000e220008000a00 */
[----:B------:R-:W-:Y:S02]  /*0320*/  MOV R57, RZ ;  /* 0x000000ff00397202 */ /* 0x000fe40000000f00 */
[----:B------:R-:W-:Y:S02]  /*0330*/  MOV R61, RZ ;  /* 0x000000ff003d7202 */ /* 0x000fe40000000f00 */
[----:B------:R-:W-:-:S02]  /*0340*/  MOV R65, RZ ;  /* 0x000000ff00417202 */ /* 0x000fc40000000f00 */
[----:B------:R-:W-:Y:S02]  /*0350*/  MOV R69, RZ ;  /* 0x000000ff00457202 */ /* 0x000fe40000000f00 */
[----:B------:R-:W-:Y:S02]  /*0360*/  MOV R73, RZ ;  /* 0x000000ff00497202 */ /* 0x000fe40000000f00 */
[----:B------:R-:W-:Y:S02]  /*0370*/  MOV R77, RZ ;  /* 0x000000ff004d7202 */ /* 0x000fe40000000f00 */
[----:B------:R-:W-:Y:S02]  /*0380*/  MOV R81, RZ ;  /* 0x000000ff00517202 */ /* 0x000fe40000000f00 */
[----:B------:R-:W-:Y:S02]  /*0390*/  MOV R85, RZ ;  /* 0x000000ff00557202 */ /* 0x000fe40000000f00 */
[----:B------:R-:W-:-:S02]  /*03a0*/  MOV R89, RZ ;  /* 0x000000ff00597202 */ /* 0x000fc40000000f00 */
[----:B------:R-:W-:Y:S02]  /*03b0*/  MOV R93, RZ ;  /* 0x000000ff005d7202 */ /* 0x000fe40000000f00 */
[----:B-----5:R-:W-:Y:S02]  /*03c0*/  LEA R54, R48, UR4, 0x8 ;  /* 0x0000000430367c11 */ /* 0x020fe4000f8e40ff */
[----:B------:R-:W-:Y:S02]  /*03d0*/  LEA R56, R44, UR5, 0x8 ;  /* 0x000000052c387c11 */ /* 0x000fe4000f8e40ff */
[----:B0---4-:R-:W-:-:S07]  /*03e0*/  LEA R58, R48, R3, 0x9 ;  /* 0x00000003303a7211 */ /* 0x011fce00078e48ff */
.L_x_3:
[----:B------:R-:W0:Y:S01]  /*03f0*/  LDC.64 R2, c[0x0][0x380] ;  /* 0x0000e000ff027b82 */ /* 0x000e220000000a00 */
[----:B------:R-:W-:Y:S01]  /*0400*/  LEA R5, R52, R58, 0x3 ;  /* 0x0000003a34057211 */ /* 0x000fe200078e18ff */
[----:B------:R-:W-:-:S06]  /*0410*/  USHF.L.U32 UR4, UR7, 0xc, URZ ;  /* 0x0000000c07047899 */ /* 0x000fcc00080006ff */
[----:B------:R-:W-:-:S04]  /*0420*/  LOP3.LUT R60, R44, UR4, RZ, 0xfc, !PT ;  /* 0x000000042c3c7c12 */ /* 0x000fc8000f8efcff */
[----:B------:R-:W-:Y:S01]  /*0430*/  LEA R60, R46, R60, 0xf ;  /* 0x0000003c2e3c7211 */ /* 0x000fe200078e78ff */
[----:B0-----:R-:W-:Y:S02]  /*0440*/  IMAD.WIDE.U32 R2, R5, 0x4, R2 ;  /* 0x0000000405027825 */ /* 0x001fe400078e0002 */
[----:B------:R-:W0:Y:S01]  /*0450*/  LDC.64 R4, c[0x0][0x388] ;  /* 0x0000e200ff047b82 */ /* 0x000e220000000a00 */
[----:B------:R-:W-:Y:S02]  /*0460*/  LEA R66, R48, R60, 0x9 ;  /* 0x0000003c30427211 */ /* 0x000fe400078e48ff */
[----:B------:R-:W-:Y:S01]  /*0470*/  SHF.L.U32 R62, R44, 0x2, RZ ;  /* 0x000000022c3e7819 */ /* 0x000fe200000006ff */
[----:B------:R-:W2:Y:S01]  /*0480*/  LDG.E.CONSTANT R64, desc[UR8][R2.64] ;  /* 0x0000000802407981 */ /* 0x000ea2000c1e9900 */
[----:B------:R-:W-:Y:S01]  /*0490*/  LEA R66, R52, R66, 0x3 ;  /* 0x0000004234427211 */ /* 0x000fe200078e18ff */
[----:B------:R-:W-:Y:S01]  /*04a0*/  UMOV UR4, 0x400 ;  /* 0x0000040000047882 */ /* 0x000fe20000000000 */
[----:B------:R-:W-:Y:S01]  /*04b0*/  SHF.L.U32 R60, R48, 0x8, RZ ;  /* 0x00000008303c7819 */ /* 0x000fe200000006ff */
[----:B------:R-:W3:Y:S01]  /*04c0*/  LDG.E.CONSTANT R68, desc[UR8][R2.64+0x300] ;  /* 0x0003000802447981 */ /* 0x000ee2000c1e9900 */
[----:B------:R-:W1:Y:S02]  /*04d0*/  S2UR UR5, SR_CgaCtaId ;  /* 0x00000000000579c3 */ /* 0x000e640000008800 */
[----:B------:R-:W-:Y:S01]  /*04e0*/  LOP3.LUT R62, R60, R62, RZ, 0xfc, !PT ;  /* 0x0000003e3c3e7212 */ /* 0x000fe200078efcff */
[----:B------:R-:W4:Y:S04]  /*04f0*/  LDG.E.CONSTANT R70, desc[UR8][R2.64+0x400] ;  /* 0x0004000802467981 */ /* 0x000f28000c1e9900 */
[----:B------:R-:W5:Y:S04]  /*0500*/  LDG.E.CONSTANT R60, desc[UR8][R2.64+0x100] ;  /* 0x00010008023c7981 */ /* 0x000f68000c1e9900 */
[----:B------:R-:W5:Y:S01]  /*0510*/  LDG.E.CONSTANT R72, desc[UR8][R2.64+0x500] ;  /* 0x0005000802487981 */ /* 0x000f62000c1e9900 */
[----:B0-----:R-:W-:-:S03]  /*0520*/  IMAD.WIDE.U32 R4, R66, 0x4, R4 ;  /* 0x0000000442047825 */ /* 0x001fc600078e0004 */
[----:B------:R-:W5:Y:S04]  /*0530*/  LDG.E.CONSTANT R74, desc[UR8][R2.64+0x600] ;  /* 0x00060008024a7981 */ /* 0x000f68000c1e9900 */
[----:B------:R-:W5:Y:S04]  /*0540*/  LDG.E.CONSTANT R66, desc[UR8][R2.64+0x200] ;  /* 0x0002000802427981 */ /* 0x000f68000c1e9900 */
[----:B------:R-:W5:Y:S01]  /*0550*/  LDG.E.CONSTANT R76, desc[UR8][R2.64+0x700] ;  /* 0x00070008024c7981 */ /* 0x000f62000c1e9900 */
[----:B-1----:R-:W-:-:S03]  /*0560*/  ULEA UR6, UR5, UR4, 0x18 ;  /* 0x0000000405067291 */ /* 0x002fc6000f8ec0ff */
[----:B------:R-:W5:Y:S04]  /*0570*/  LDG.E.CONSTANT R78, desc[UR8][R4.64] ;  /* 0x00000008044e7981 */ /* 0x000f68000c1e9900 */
[----:B------:R-:W5:Y:S04]  /*0580*/  LDG.E.CONSTANT R80, desc[UR8][R4.64+0x100] ;  /* 0x0001000804507981 */ /* 0x000f68000c1e9900 */
[----:B------:R-:W5:Y:S04]  /*0590*/  LDG.E.CONSTANT R82, desc[UR8][R4.64+0x200] ;  /* 0x0002000804527981 */ /* 0x000f68000c1e9900 */
[----:B------:R-:W5:Y:S04]  /*05a0*/  LDG.E.CONSTANT R84, desc[UR8][R4.64+0x300] ;  /* 0x0003000804547981 */ /* 0x000f68000c1e9900 */
[----:B------:R-:W5:Y:S04]  /*05b0*/  LDG.E.CONSTANT R86, desc[UR8][R4.64+0x400] ;  /* 0x0004000804567981 */ /* 0x000f68000c1e9900 */
[----:B------:R-:W5:Y:S04]  /*05c0*/  LDG.E.CONSTANT R88, desc[UR8][R4.64+0x500] ;  /* 0x0005000804587981 */ /* 0x000f68000c1e9900 */
[----:B------:R-:W5:Y:S04]  /*05d0*/  LDG.E.CONSTANT R90, desc[UR8][R4.64+0x600] ;  /* 0x00060008045a7981 */ /* 0x000f68000c1e9900 */
[----:B------:R-:W5:Y:S01]  /*05e0*/  LDG.E.CONSTANT R92, desc[UR8][R4.64+0x700] ;  /* 0x00070008045c7981 */ /* 0x000f62000c1e9900 */
[----:B------:R-:W-:Y:S01]  /*05f0*/  BAR.SYNC.DEFER_BLOCKING 0x0 ;  /* 0x0000000000007b1d */ /* 0x000fe20000010000 */
[----:B------:R-:W-:-:S04]  /*0600*/  UIADD3 UR4, UPT, UPT, UR4, 0x800, URZ ;  /* 0x0000080004047890 */ /* 0x000fc8000fffe0ff */
[----:B------:R-:W-:Y:S01]  /*0610*/  ULEA UR4, UR5, UR4, 0x18 ;  /* 0x0000000405047291 */ /* 0x000fe2000f8ec0ff */
[----:B------:R-:W-:-:S04]  /*0620*/  IADD3 R52, PT, PT, R52, 0x1, RZ ;  /* 0x0000000134347810 */ /* 0x000fc80007ffe0ff */
[----:B------:R-:W-:Y:S01]  /*0630*/  ISETP.NE.AND P0, PT, R52, 0x8, PT ;  /* 0x000000083400780c */ /* 0x000fe20003f05270 */
[----:B--2---:R0:W-:Y:S04]  /*0640*/  STS [R62+UR6], R64 ;  /* 0x000000403e007988 */ /* 0x0041e80008000806 */
[----:B---3--:R0:W-:Y:S04]  /*0650*/  STS [R62+UR6+0x60], R68 ;  /* 0x000060443e007988 */ /* 0x0081e80008000806 */
[----:B----4-:R0:W-:Y:S04]  /*0660*/  STS [R62+UR6+0x80], R70 ;  /* 0x000080463e007988 */ /* 0x0101e80008000806 */
[----:B-----5:R0:W-:Y:S04]  /*0670*/  STS [R62+UR6+0x20], R60 ;  /* 0x0000203c3e007988 */ /* 0x0201e80008000806 */
[----:B------:R0:W-:Y:S04]  /*0680*/  STS [R62+UR6+0xa0], R72 ;  /* 0x0000a0483e007988 */ /* 0x0001e80008000806 */
[----:B------:R0:W-:Y:S04]  /*0690*/  STS [R62+UR6+0xc0], R74 ;  /* 0x0000c04a3e007988 */ /* 0x0001e80008000806 */
[----:B------:R0:W-:Y:S04]  /*06a0*/  STS [R62+UR6+0x40], R66 ;  /* 0x000040423e007988 */ /* 0x0001e80008000806 */
[----:B------:R0:W-:Y:S04]  /*06b0*/  STS [R62+UR6+0xe0], R76 ;  /* 0x0000e04c3e007988 */ /* 0x0001e80008000806 */
[----:B------:R0:W-:Y:S04]  /*06c0*/  STS [R62+UR4], R78 ;  /* 0x0000004e3e007988 */ /* 0x0001e80008000804 */
[----:B------:R0:W-:Y:S04]  /*06d0*/  STS [R62+UR4+0x20], R80 ;  /* 0x000020503e007988 */ /* 0x0001e80008000804 */
[----:B------:R0:W-:Y:S04]  /*06e0*/  STS [R62+UR4+0x40], R82 ;  /* 0x000040523e007988 */ /* 0x0001e80008000804 */
[----:B------:R0:W-:Y:S04]  /*06f0*/  STS [R62+UR4+0x60], R84 ;  /* 0x000060543e007988 */ /* 0x0001e80008000804 */
[----:B------:R0:W-:Y:S04]  /*0700*/  STS [R62+UR4+0x80], R86 ;  /* 0x000080563e007988 */ /* 0x0001e80008000804 */
[----:B------:R0:W-:Y:S04]  /*0710*/  STS [R62+UR4+0xa0], R88 ;  /* 0x0000a0583e007988 */ /* 0x0001e80008000804 */
[----:B------:R0:W-:Y:S04]  /*0720*/  STS [R62+UR4+0xc0], R90 ;  /* 0x0000c05a3e007988 */ /* 0x0001e80008000804 */
[----:B------:R0:W-:Y:S01]  /*0730*/  STS [R62+UR4+0xe0], R92 ;  /* 0x0000e05c3e007988 */ /* 0x0001e20008000804 */
[----:B------:R-:W-:Y:S01]  /*0740*/  UMOV UR4, 0x80 ;  /* 0x0000008000047882 */ /* 0x000fe20000000000 */
[----:B------:R-:W-:Y:S06]  /*0750*/  BAR.SYNC.DEFER_BLOCKING 0x0 ;  /* 0x0000000000007b1d */ /* 0x000fec0000010000 */
.L_x_2:
[----:B------:R-:W-:Y:S04]  /*0760*/  LDS R3, [R54+UR4+-0x80] ;  /* 0xffff800436037984 */ /* 0x000fe80008000800 */
[----:B0-----:R-:W0:Y:S04]  /*0770*/  LDS R68, [R56+UR4+0x40] ;  /* 0x0000400438447984 */ /* 0x001e280008000800 */
[----:B------:R-:W1:Y:S04]  /*0780*/  LDS R70, [R56+UR4+0x20] ;  /* 0x0000200438467984 */ /* 0x000e680008000800 */
[----:B------:R-:W2:Y:S04]  /*0790*/  LDS R72, [R56+UR4] ;  /* 0x0000000438487984 */ /* 0x000ea80008000800 */
[----:B------:R-:W3:Y:S04]  /*07a0*/  LDS R74, [R56+UR4+-0x20] ;  /* 0xffffe004384a7984 */ /* 0x000ee80008000800 */
[----:B------:R-:W4:Y:S04]  /*07b0*/  LDS R76, [R56+UR4+-0x40] ;  /* 0xffffc004384c7984 */ /* 0x000f280008000800 */
[----:B------:R-:W5:Y:S04]  /*07c0*/  LDS R78, [R56+UR4+-0x60] ;  /* 0xffffa004384e7984 */ /* 0x000f680008000800 */
[----:B------:R-:W5:Y:S04]  /*07d0*/  LDS R80, [R56+UR4+-0x80] ;  /* 0xffff800438507984 */ /* 0x000f680008000800 */
[----:B------:R-:W5:Y:S04]  /*07e0*/  LDS R66, [R56+UR4+0x60] ;  /* 0x0000600438427984 */ /* 0x000f680008000800 */
[----:B------:R-:W5:Y:S04]  /*07f0*/  LDS R5, [R54+UR4+-0x60] ;  /* 0xffffa00436057984 */ /* 0x000f680008000800 */
[----:B------:R-:W5:Y:S01]  /*0800*/  LDS R2, [R54+UR4+-0x40] ;  /* 0xffffc00436027984 */ /* 0x000f620008000800 */
[----:B0-----:R-:W-:-:S03]  /*0810*/  FFMA R14, R3, R68, R14 ;  /* 0x00000044030e7223 */ /* 0x001fc6000000000e */
[----:B------:R-:W0:Y:S01]  /*0820*/  LDS R4, [R54+UR4+-0x20] ;  /* 0xffffe00436047984 */ /* 0x000e220008000800 */
[----:B-1----:R-:W-:-:S03]  /*0830*/  FFMA R16, R3, R70, R16 ;  /* 0x0000004603107223 */ /* 0x002fc60000000010 */
[----:B------:R-:W1:Y:S01]  /*0840*/  LDS R60, [R54+UR4] ;  /* 0x00000004363c7984 */ /* 0x000e620008000800 */
[----:B--2---:R-:W-:-:S03]  /*0850*/  FFMA R18, R3, R72, R18 ;  /* 0x0000004803127223 */ /* 0x004fc60000000012 */
[----:B------:R-:W2:Y:S01]  /*0860*/  LDS R62, [R54+UR4+0x20] ;  /* 0x00002004363e7984 */ /* 0x000ea20008000800 */
[----:B---3--:R-:W-:-:S03]  /*0870*/  FFMA R20, R3, R74, R20 ;  /* 0x0000004a03147223 */ /* 0x008fc60000000014 */
[----:B------:R-:W3:Y:S01]  /*0880*/  LDS R64, [R54+UR4+0x40] ;  /* 0x0000400436407984 */ /* 0x000ee20008000800 */
[C---:B----4-:R-:W-:Y:S01]  /*0890*/  FFMA R22, R3.reuse, R76, R22 ;  /* 0x0000004c03167223 */ /* 0x050fe20000000016 */
[C---:B-----5:R-:W-:Y:S01]  /*08a0*/  FFMA R24, R3.reuse, R78, R24 ;  /* 0x0000004e03187223 */ /* 0x060fe20000000018 */
[C---:B------:R-:W-:Y:S01]  /*08b0*/  FFMA R26, R3.reuse, R80, R26 ;  /* 0x00000050031a7223 */ /* 0x040fe2000000001a */
[----:B------:R-:W-:Y:S02]  /*08c0*/  FFMA R12, R3, R66, R12 ;  /* 0x00000042030c7223 */ /* 0x000fe4000000000c */
[----:B------:R-:W4:Y:S01]  /*08d0*/  LDS R3, [R54+UR4+0x60] ;  /* 0x0000600436037984 */ /* 0x000f220008000800 */
[----:B------:R-:W-:Y:S01]  /*08e0*/  UIADD3 UR4, UPT, UPT, UR4, 0x4, URZ ;  /* 0x0000000404047890 */ /* 0x000fe2000fffe0ff */
[C---:B------:R-:W-:Y:S01]  /*08f0*/  FFMA R10, R5.reuse, R80, R10 ;  /* 0x00000050050a7223 */ /* 0x040fe2000000000a */
[C---:B------:R-:W-:Y:S01]  /*0900*/  FFMA R8, R5.reuse, R78, R8 ;  /* 0x0000004e05087223 */ /* 0x040fe20000000008 */
[C---:B------:R-:W-:Y:S01]  /*0910*/  FFMA R6, R5.reuse, R76, R6 ;  /* 0x0000004c05067223 */ /* 0x040fe20000000006 */
[----:B------:R-:W-:Y:S01]  /*0920*/  UISETP.NE.AND UP0, UPT, UR4, 0xa0, UPT ;  /* 0x000000a00400788c */ /* 0x000fe2000bf05270 */
[C---:B------:R-:W-:Y:S01]  /*0930*/  FFMA R0, R5.reuse, R74, R0 ;  /* 0x0000004a05007223 */ /* 0x040fe20000000000 */
[C---:B------:R-:W-:Y:S01]  /*0940*/  FFMA R93, R5.reuse, R72, R93 ;  /* 0x00000048055d7223 */ /* 0x040fe2000000005d */
[C---:B------:R-:W-:Y:S01]  /*0950*/  FFMA R91, R5.reuse, R70, R91 ;  /* 0x00000046055b7223 */ /* 0x040fe2000000005b */
[C---:B------:R-:W-:Y:S01]  /*0960*/  FFMA R89, R5.reuse, R68, R89 ;  /* 0x0000004405597223 */ /* 0x040fe20000000059 */
[----:B------:R-:W-:Y:S01]  /*0970*/  FFMA R87, R5, R66, R87 ;  /* 0x0000004205577223 */ /* 0x000fe20000000057 */
[C---:B------:R-:W-:Y:S01]  /*0980*/  FFMA R85, R2.reuse, R80, R85 ;  /* 0x0000005002557223 */ /* 0x040fe20000000055 */
[C---:B------:R-:W-:Y:S01]  /*0990*/  FFMA R83, R2.reuse, R78, R83 ;  /* 0x0000004e02537223 */ /* 0x040fe20000000053 */
[C---:B------:R-:W-:Y:S01]  /*09a0*/  FFMA R81, R2.reuse, R76, R81 ;  /* 0x0000004c02517223 */ /* 0x040fe20000000051 */
[C---:B------:R-:W-:Y:S01]  /*09b0*/  FFMA R79, R2.reuse, R74, R79 ;  /* 0x0000004a024f7223 */ /* 0x040fe2000000004f */
[C---:B------:R-:W-:Y:S01]  /*09c0*/  FFMA R77, R2.reuse, R72, R77 ;  /* 0x00000048024d7223 */ /* 0x040fe2000000004d */
[C---:B------:R-:W-:Y:S01]  /*09d0*/  FFMA R75, R2.reuse, R70, R75 ;  /* 0x00000046024b7223 */ /* 0x040fe2000000004b */
[C---:B------:R-:W-:Y:S01]  /*09e0*/  FFMA R73, R2.reuse, R68, R73 ;  /* 0x0000004402497223 */ /* 0x040fe20000000049 */
[----:B------:R-:W-:Y:S01]  /*09f0*/  FFMA R71, R2, R66, R71 ;  /* 0x0000004202477223 */ /* 0x000fe20000000047 */
[C---:B0-----:R-:W-:Y:S01]  /*0a00*/  FFMA R69, R4.reuse, R80, R69 ;  /* 0x0000005004457223 */ /* 0x041fe20000000045 */
[C---:B------:R-:W-:Y:S01]  /*0a10*/  FFMA R67, R4.reuse, R78, R67 ;  /* 0x0000004e04437223 */ /* 0x040fe20000000043 */
[C---:B------:R-:W-:Y:S01]  /*0a20*/  FFMA R65, R4.reuse, R76, R65 ;  /* 0x0000004c04417223 */ /* 0x040fe20000000041 */
[C---:B------:R-:W-:Y:S01]  /*0a30*/  FFMA R63, R4.reuse, R74, R63 ;  /* 0x0000004a043f7223 */ /* 0x040fe2000000003f */
[C---:B------:R-:W-:Y:S01]  /*0a40*/  FFMA R61, R4.reuse, R72, R61 ;  /* 0x00000048043d7223 */ /* 0x040fe2000000003d */
[C---:B------:R-:W-:Y:S01]  /*0a50*/  FFMA R59, R4.reuse, R70, R59 ;  /* 0x00000046043b7223 */ /* 0x040fe2000000003b */
[C---:B------:R-:W-:Y:S01]  /*0a60*/  FFMA R57, R4.reuse, R68, R57 ;  /* 0x0000004404397223 */ /* 0x040fe20000000039 */
[----:B------:R-:W-:Y:S01]  /*0a70*/  FFMA R55, R4, R66, R55 ;  /* 0x0000004204377223 */ /* 0x000fe20000000037 */
[C---:B-1----:R-:W-:Y:S01]  /*0a80*/  FFMA R53, R60.reuse, R80, R53 ;  /* 0x000000503c357223 */ /* 0x042fe20000000035 */
[C---:B------:R-:W-:Y:S01]  /*0a90*/  FFMA R51, R60.reuse, R78, R51 ;  /* 0x0000004e3c337223 */ /* 0x040fe20000000033 */
[C---:B------:R-:W-:Y:S01]  /*0aa0*/  FFMA R49, R60.reuse, R76, R49 ;  /* 0x0000004c3c317223 */ /* 0x040fe20000000031 */
[C---:B------:R-:W-:Y:S01]  /*0ab0*/  FFMA R47, R60.reuse, R74, R47 ;  /* 0x0000004a3c2f7223 */ /* 0x040fe2000000002f */
[C---:B------:R-:W-:Y:S01]  /*0ac0*/  FFMA R45, R60.reuse, R72, R45 ;  /* 0x000000483c2d7223 */ /* 0x040fe2000000002d */
[C---:B------:R-:W-:Y:S01]  /*0ad0*/  FFMA R43, R60.reuse, R70, R43 ;  /* 0x000000463c2b7223 */ /* 0x040fe2000000002b */
[C---:B------:R-:W-:Y:S01]  /*0ae0*/  FFMA R41, R60.reuse, R68, R41 ;  /* 0x000000443c297223 */ /* 0x040fe20000000029 */
[----:B------:R-:W-:Y:S01]  /*0af0*/  FFMA R39, R60, R66, R39 ;  /* 0x000000423c277223 */ /* 0x000fe20000000027 */
[C---:B--2---:R-:W-:Y:S01]  /*0b00*/  FFMA R37, R62.reuse, R80, R37 ;  /* 0x000000503e257223 */ /* 0x044fe20000000025 */
[C---:B------:R-:W-:Y:S01]  /*0b10*/  FFMA R35, R62.reuse, R78, R35 ;  /* 0x0000004e3e237223 */ /* 0x040fe20000000023 */
[C---:B------:R-:W-:Y:S01]  /*0b20*/  FFMA R33, R62.reuse, R76, R33 ;  /* 0x0000004c3e217223 */ /* 0x040fe20000000021 */
[C---:B------:R-:W-:Y:S01]  /*0b30*/  FFMA R31, R62.reuse, R74, R31 ;  /* 0x0000004a3e1f7223 */ /* 0x040fe2000000001f */
[C---:B------:R-:W-:Y:S01]  /*0b40*/  FFMA R29, R62.reuse, R72, R29 ;  /* 0x000000483e1d7223 */ /* 0x040fe2000000001d */
[C---:B------:R-:W-:Y:S01]  /*0b50*/  FFMA R27, R62.reuse, R70, R27 ;  /* 0x000000463e1b7223 */ /* 0x040fe2000000001b */
[C---:B------:R-:W-:Y:S01]  /*0b60*/  FFMA R25, R62.reuse, R68, R25 ;  /* 0x000000443e197223 */ /* 0x040fe20000000019 */
[----:B------:R-:W-:Y:S01]  /*0b70*/  FFMA R23, R62, R66, R23 ;  /* 0x000000423e177223 */ /* 0x000fe20000000017 */
[C---:B---3--:R-:W-:Y:S01]  /*0b80*/  FFMA R21, R64.reuse, R80, R21 ;  /* 0x0000005040157223 */ /* 0x048fe20000000015 */
[C---:B------:R-:W-:Y:S01]  /*0b90*/  FFMA R19, R64.reuse, R78, R19 ;  /* 0x0000004e40137223 */ /* 0x040fe20000000013 */
[C---:B------:R-:W-:Y:S01]  /*0ba0*/  FFMA R17, R64.reuse, R76, R17 ;  /* 0x0000004c40117223 */ /* 0x040fe20000000011 */
[C---:B------:R-:W-:Y:S01]  /*0bb0*/  FFMA R15, R64.reuse, R74, R15 ;  /* 0x0000004a400f7223 */ /* 0x040fe2000000000f */
[C---:B------:R-:W-:Y:S01]  /*0bc0*/  FFMA R13, R64.reuse, R72, R13 ;  /* 0x00000048400d7223 */ /* 0x040fe2000000000d */
[C---:B------:R-:W-:Y:S01]  /*0bd0*/  FFMA R11, R64.reuse, R70, R11 ;  /* 0x00000046400b7223 */ /* 0x040fe2000000000b */
[C---:B------:R-:W-:Y:S01]  /*0be0*/  FFMA R9, R64.reuse, R68, R9 ;  /* 0x0000004440097223 */ /* 0x040fe20000000009 */
[----:B------:R-:W-:Y:S01]  /*0bf0*/  FFMA R7, R64, R66, R7 ;  /* 0x0000004240077223 */ /* 0x000fe20000000007 */
[C---:B----4-:R-:W-:Y:S01]  /*0c00*/  FFMA R28, R3.reuse, R80, R28 ;  /* 0x00000050031c7223 */ /* 0x050fe2000000001c */
[C---:B------:R-:W-:Y:S01]  /*0c10*/  FFMA R30, R3.reuse, R78, R30 ;  /* 0x0000004e031e7223 */ /* 0x040fe2000000001e */
[C---:B------:R-:W-:Y:S01]  /*0c20*/  FFMA R32, R3.reuse, R76, R32 ;  /* 0x0000004c03207223 */ /* 0x040fe20000000020 */
[C---:B------:R-:W-:Y:S01]  /*0c30*/  FFMA R34, R3.reuse, R74, R34 ;  /* 0x0000004a03227223 */ /* 0x040fe20000000022 */
[C---:B------:R-:W-:Y:S01]  /*0c40*/  FFMA R36, R3.reuse, R72, R36 ;  /* 0x0000004803247223 */ /* 0x040fe20000000024 */
[C---:B------:R-:W-:Y:S01]  /*0c50*/  FFMA R38, R3.reuse, R70, R38 ;  /* 0x0000004603267223 */ /* 0x040fe20000000026 */
[C---:B------:R-:W-:Y:S01]  /*0c60*/  FFMA R40, R3.reuse, R68, R40 ;  /* 0x0000004403287223 */ /* 0x040fe20000000028 */
[----:B------:R-:W-:Y:S01]  /*0c70*/  FFMA R50, R3, R66, R50 ;  /* 0x0000004203327223 */ /* 0x000fe20000000032 */
[----:B------:R-:W-:Y:S06]  /*0c80*/  BRA.U UP0, `(.L_x_2) ;  /* 0xfffffff900b47547 */ /* 0x000fec000b83ffff */
[----:B------:R-:W-:Y:S05]  /*0c90*/  @P0 BRA `(.L_x_3) ;  /* 0xfffffff400d40947 */ /* 0x000fea000383ffff */
[----:B------:R-:W0:Y:S01]  /*0ca0*/  LDC.64 R2, c[0x0][0x390] ;  /* 0x0000e400ff027b82 */ /* 0x000e220000000a00 */
[----:B------:R-:W-:-:S04]  /*0cb0*/  LEA R5, R46, R42, 0x3 ;  /* 0x0000002a2e057211 */ /* 0x000fc800078e18ff */
[----:B------:R-:W-:-:S04]  /*0cc0*/  LEA R5, R5, R48, 0x3 ;  /* 0x0000003005057211 */ /* 0x000fc800078e18ff */
[----:B------:R-:W-:-:S04]  /*0cd0*/  LEA R5, R5, UR7, 0x6 ;  /* 0x0000000705057c11 */ /* 0x000fc8000f8e30ff */
[----:B------:R-:W-:-:S04]  /*0ce0*/  LEA R5, R5, R44, 0x3 ;  /* 0x0000002c05057211 */ /* 0x000fc800078e18ff */
[----:B------:R-:W-:-:S05]  /*0cf0*/  SHF.L.U32 R5, R5, 0x3, RZ ;  /* 0x0000000305057819 */ /* 0x000fca00000006ff */
        /* <DEDUP_REMOVED lines=66> */
.L_x_4:
        /* <DEDUP_REMOVED lines=14> */
.L_x_6:


//--------------------- .nv.shared.conv2d_0       --------------------------
	.section	.nv.shared.conv2d_0,"aw",@nobits
	.sectionflags	@""
	.align	4
.nv.shared.conv2d_0:
	.zero		1608


//--------------------- .nv.shared.reserved.0     --------------------------
	.section	.nv.shared.reserved.0,"aw",@nobits
	.weak		__nv_reservedSMEM_offset_0_alias
	.size		__nv_reservedSMEM_offset_0_alias, 0, 64
	.other		__nv_reservedSMEM_offset_0_alias,@"STO_CUDA_RESERVED_SHARED STV_DEFAULT"
__nv_reservedSMEM_offset_0_alias:
	.zero		0
	.zero		64


//--------------------- .nv.shared.bgemm_0        --------------------------
	.section	.nv.shared.bgemm_0,"aw",@nobits
	.sectionflags	@""
	.align	4
.nv.shared.bgemm_0:
	.zero		5120


//--------------------- .nv.constant0.conv2d_0    --------------------------
	.section	.nv.constant0.conv2d_0,"a",@progbits
	.sectionflags	@""
	.align	4
.nv.constant0.conv2d_0:
	.zero		920


//--------------------- .nv.constant0.bgemm_0     --------------------------
	.section	.nv.constant0.bgemm_0,"a",@progbits
	.sectionflags	@""
	.align	4
.nv.constant0.bgemm_0:
	.zero		920


//--------------------- SYMBOLS --------------------------

	.type		.nv.reservedSmem.offset0,@object
	.size		.nv.reservedSmem.offset0,0x4
	.type		.nv.reservedSmem.cap,@object
	.size		.nv.reservedSmem.cap,0x4
